def attn_fwd(
    Q,
    K,
    V,
    Out,
    Lse,
    sm_scale,
    stride_qz,
    stride_qh,
    stride_qm,
    stride_qk,
    stride_kz,
    stride_kh,
    stride_kn,
    stride_kk,
    stride_vz,
    stride_vh,
    stride_vn,
    stride_vk,
    stride_oz,
    stride_oh,
    stride_om,
    stride_ok,
    seqlen_q,
    seqlen_k,
    BLOCK_M: tl.constexpr,
    BLOCK_N: tl.constexpr,
    HEAD_DIM: tl.constexpr,
    CAUSAL: tl.constexpr,
):
    start_m = tl.program_id(0)
    off_hz = tl.program_id(1)
    q_off = off_hz * stride_qh
    k_off = off_hz * stride_kh
    v_off = off_hz * stride_vh
    offs_m = start_m * BLOCK_M + tl.arange(0, BLOCK_M)
    offs_d = tl.arange(0, HEAD_DIM)
    offs_n = tl.arange(0, BLOCK_N)
    q_ptrs = Q + q_off + offs_m[:, None] * stride_qm + offs_d[None, :] * stride_qk
    k_ptrs = K + k_off + offs_d[:, None] * stride_kk + offs_n[None, :] * stride_kn
    v_ptrs = V + v_off + offs_n[:, None] * stride_vn + offs_d[None, :] * stride_vk
    m_i = tl.full([BLOCK_M], float("-inf"), dtype=tl.float32)
    l_i = tl.zeros([BLOCK_M], dtype=tl.float32) + 1.0
    acc = tl.zeros([BLOCK_M, HEAD_DIM], dtype=tl.float32)
    q = tl.load(q_ptrs)
    acc, l_i, m_i = _attn_fwd_inner(
        acc,
        l_i,
        m_i,
        q,
        k_ptrs,
        v_ptrs,
        sm_scale,
        stride_kn,
        stride_vn,
        start_m,
        seqlen_k,
        BLOCK_M,
        BLOCK_N,
        HEAD_DIM,
        CAUSAL,
    )
    acc = acc / l_i[:, None]
    lse = m_i + tl.math.log2(l_i) / 1.4426950408889634
    o_ptrs = (
        Out
        + off_hz * stride_oh
        + offs_m[:, None] * stride_om
        + offs_d[None, :] * stride_ok
    )
    tl.store(o_ptrs, acc.to(Out.dtype.element_ty))
    tl.store(Lse + off_hz * seqlen_q + offs_m, lse)

# config = {"BLOCK_M": 64, "BLOCK_N": 128, "HEAD_DIM": 128, "arch": "sm_80", "causal": false, "dtype": "bf16", "num_stages": 2, "num_warps": 8}
# arch = sm_80


// ===== COMPILED SASS (sm_80) =====

	.target	sm_80

	.elftype	@"ET_EXEC"


//--------------------- .note.nv.tkinfo           --------------------------
	.section	.note.nv.tkinfo,"",@"SHT_NOTE"
	.sectionflags	@"SHF_NOTE_NV_TKINFO"
	.tkinfo
        /*0018*/ 	.word	0x00000002
        /*0030*/ 	.string	""
        /*0030*/ 	.string	"ptxas"
        /*0030*/ 	.string	"Cuda compilation tools, release 13.0, V13.0.88"
        /*0030*/ 	.string	"Build cuda_13.0.r13.0/compiler.36424714_0"
        /*0030*/ 	.string	"-v  -suppress-debug-info  -lineinfo  -arch sm_80 "



//--------------------- .note.nv.cuinfo           --------------------------
	.section	.note.nv.cuinfo,"",@"SHT_NOTE"
	.sectionflags	@"SHF_NOTE_NV_CUINFO"
        /*0018*/ 	.short	0x0002
        /*001a*/ 	.short	0x0050
        /*001c*/ 	.short	0x0082
	.zero		2


//--------------------- .nv.info                  --------------------------
	.section	.nv.info,"",@"SHT_CUDA_INFO"
	.align	4


	//----- nvinfo : EIATTR_REGCOUNT
	.align		4
        /*0000*/ 	.byte	0x04, 0x2f
        /*0002*/ 	.short	(.L_2 - .L_1)
	.align		4
.L_1:
        /*0004*/ 	.word	index@(attn_fwd)
        /*0008*/ 	.word	0x000000ff


	//----- nvinfo : EIATTR_FRAME_SIZE
	.align		4
.L_2:
        /*000c*/ 	.byte	0x04, 0x11
        /*000e*/ 	.short	(.L_4 - .L_3)
	.align		4
.L_3:
        /*0010*/ 	.word	index@(attn_fwd)
        /*0014*/ 	.word	0x000002a0


	//----- nvinfo : EIATTR_MIN_STACK_SIZE
	.align		4
.L_4:
        /*0018*/ 	.byte	0x04, 0x12
        /*001a*/ 	.short	(.L_6 - .L_5)
	.align		4
.L_5:
        /*001c*/ 	.word	index@(attn_fwd)
        /*0020*/ 	.word	0x000002a0
.L_6:


//--------------------- .nv.info.attn_fwd         --------------------------
	.section	.nv.info.attn_fwd,"",@"SHT_CUDA_INFO"
	.sectionflags	@""
	.align	4


	//----- nvinfo : EIATTR_CUDA_API_VERSION
	.align		4
        /*0000*/ 	.byte	0x04, 0x37
        /*0002*/ 	.short	(.L_8 - .L_7)
.L_7:
        /*0004*/ 	.word	0x00000082


	//----- nvinfo : EIATTR_SW2861232_WAR
	.align		4
.L_8:
        /*0008*/ 	.byte	0x01, 0x35
	.zero		2


	//----- nvinfo : EIATTR_PARAM_CBANK
	.align		4
        /*000c*/ 	.byte	0x04, 0x0a
        /*000e*/ 	.short	(.L_10 - .L_9)
	.align		4
.L_9:
        /*0010*/ 	.word	index@(.nv.constant0.attn_fwd)
        /*0014*/ 	.short	0x0160
        /*0016*/ 	.short	0x0088


	//----- nvinfo : EIATTR_CBANK_PARAM_SIZE
	.align		4
.L_10:
        /*0018*/ 	.byte	0x03, 0x19
        /*001a*/ 	.short	0x0088


	//----- nvinfo : EIATTR_KPARAM_INFO
	.align		4
        /*001c*/ 	.byte	0x04, 0x17
        /*001e*/ 	.short	(.L_12 - .L_11)
.L_11:
        /*0020*/ 	.word	0x00000000
        /*0024*/ 	.short	0x0019
        /*0026*/ 	.short	0x0080
        /*0028*/ 	.byte	0x00, 0xf4, 0x21, 0x00


	//----- nvinfo : EIATTR_KPARAM_INFO
	.align		4
.L_12:
        /*002c*/ 	.byte	0x04, 0x17
        /*002e*/ 	.short	(.L_14 - .L_13)
.L_13:
        /*0030*/ 	.word	0x00000000
        /*0034*/ 	.short	0x0018
        /*0036*/ 	.short	0x0078
        /*0038*/ 	.byte	0x00, 0xf4, 0x21, 0x00


	//----- nvinfo : EIATTR_KPARAM_INFO
	.align		4
.L_14:
        /*003c*/ 	.byte	0x04, 0x17
        /*003e*/ 	.short	(.L_16 - .L_15)
.L_15:
        /*0040*/ 	.word	0x00000000
        /*0044*/ 	.short	0x0017
        /*0046*/ 	.short	0x0070
        /*0048*/ 	.byte	0x00, 0xf0, 0x11, 0x00


	//----- nvinfo : EIATTR_KPARAM_INFO
	.align		4
.L_16:
        /*004c*/ 	.byte	0x04, 0x17
        /*004e*/ 	.short	(.L_18 - .L_17)
.L_17:
        /*0050*/ 	.word	0x00000000
        /*0054*/ 	.short	0x0016
        /*0056*/ 	.short	0x006c
        /*0058*/ 	.byte	0x00, 0xf0, 0x11, 0x00


	//----- nvinfo : EIATTR_KPARAM_INFO
	.align		4
.L_18:
        /*005c*/ 	.byte	0x04, 0x17
        /*005e*/ 	.short	(.L_20 - .L_19)
.L_19:
        /*0060*/ 	.word	0x00000000
        /*0064*/ 	.short	0x0015
        /*0066*/ 	.short	0x0068
        /*0068*/ 	.byte	0x00, 0xf0, 0x11, 0x00


	//----- nvinfo : EIATTR_KPARAM_INFO
	.align		4
.L_20:
        /*006c*/ 	.byte	0x04, 0x17
        /*006e*/ 	.short	(.L_22 - .L_21)
.L_21:
        /*0070*/ 	.word	0x00000000
        /*0074*/ 	.short	0x0014
        /*0076*/ 	.short	0x0064
        /*0078*/ 	.byte	0x00, 0xf0, 0x11, 0x00


	//----- nvinfo : EIATTR_KPARAM_INFO
	.align		4
.L_22:
        /*007c*/ 	.byte	0x04, 0x17
        /*007e*/ 	.short	(.L_24 - .L_23)
.L_23:
        /*0080*/ 	.word	0x00000000
        /*0084*/ 	.short	0x0013
        /*0086*/ 	.short	0x0060
        /*0088*/ 	.byte	0x00, 0xf0, 0x11, 0x00


	//----- nvinfo : EIATTR_KPARAM_INFO
	.align		4
.L_24:
        /*008c*/ 	.byte	0x04, 0x17
        /*008e*/ 	.short	(.L_26 - .L_25)
.L_25:
        /*0090*/ 	.word	0x00000000
        /*0094*/ 	.short	0x0012
        /*0096*/ 	.short	0x005c
        /*0098*/ 	.byte	0x00, 0xf0, 0x11, 0x00


	//----- nvinfo : EIATTR_KPARAM_INFO
	.align		4
.L_26:
        /*009c*/ 	.byte	0x04, 0x17
        /*009e*/ 	.short	(.L_28 - .L_27)
.L_27:
        /*00a0*/ 	.word	0x00000000
        /*00a4*/ 	.short	0x0011
        /*00a6*/ 	.short	0x0058
        /*00a8*/ 	.byte	0x00, 0xf0, 0x11, 0x00


	//----- nvinfo : EIATTR_KPARAM_INFO
	.align		4
.L_28:
        /*00ac*/ 	.byte	0x04, 0x17
        /*00ae*/ 	.short	(.L_30 - .L_29)
.L_29:
        /*00b0*/ 	.word	0x00000000
        /*00b4*/ 	.short	0x0010
        /*00b6*/ 	.short	0x0054
        /*00b8*/ 	.byte	0x00, 0xf0, 0x11, 0x00


	//----- nvinfo : EIATTR_KPARAM_INFO
	.align		4
.L_30:
        /*00bc*/ 	.byte	0x04, 0x17
        /*00be*/ 	.short	(.L_32 - .L_31)
.L_31:
        /*00c0*/ 	.word	0x00000000
        /*00c4*/ 	.short	0x000f
        /*00c6*/ 	.short	0x0050
        /*00c8*/ 	.byte	0x00, 0xf0, 0x11, 0x00


	//----- nvinfo : EIATTR_KPARAM_INFO
	.align		4
.L_32:
        /*00cc*/ 	.byte	0x04, 0x17
        /*00ce*/ 	.short	(.L_34 - .L_33)
.L_33:
        /*00d0*/ 	.word	0x00000000
        /*00d4*/ 	.short	0x000e
        /*00d6*/ 	.short	0x004c
        /*00d8*/ 	.byte	0x00, 0xf0, 0x11, 0x00


	//----- nvinfo : EIATTR_KPARAM_INFO
	.align		4
.L_34:
        /*00dc*/ 	.byte	0x04, 0x17
        /*00de*/ 	.short	(.L_36 - .L_35)
.L_35:
        /*00e0*/ 	.word	0x00000000
        /*00e4*/ 	.short	0x000d
        /*00e6*/ 	.short	0x0048
        /*00e8*/ 	.byte	0x00, 0xf0, 0x11, 0x00


	//----- nvinfo : EIATTR_KPARAM_INFO
	.align		4
.L_36:
        /*00ec*/ 	.byte	0x04, 0x17
        /*00ee*/ 	.short	(.L_38 - .L_37)
.L_37:
        /*00f0*/ 	.word	0x00000000
        /*00f4*/ 	.short	0x000c
        /*00f6*/ 	.short	0x0044
        /*00f8*/ 	.byte	0x00, 0xf0, 0x11, 0x00


	//----- nvinfo : EIATTR_KPARAM_INFO
	.align		4
.L_38:
        /*00fc*/ 	.byte	0x04, 0x17
        /*00fe*/ 	.short	(.L_40 - .L_39)
.L_39:
        /*0100*/ 	.word	0x00000000
        /*0104*/ 	.short	0x000b
        /*0106*/ 	.short	0x0040
        /*0108*/ 	.byte	0x00, 0xf0, 0x11, 0x00


	//----- nvinfo : EIATTR_KPARAM_INFO
	.align		4
.L_40:
        /*010c*/ 	.byte	0x04, 0x17
        /*010e*/ 	.short	(.L_42 - .L_41)
.L_41:
        /*0110*/ 	.word	0x00000000
        /*0114*/ 	.short	0x000a
        /*0116*/ 	.short	0x003c
        /*0118*/ 	.byte	0x00, 0xf0, 0x11, 0x00


	//----- nvinfo : EIATTR_KPARAM_INFO
	.align		4
.L_42:
        /*011c*/ 	.byte	0x04, 0x17
        /*011e*/ 	.short	(.L_44 - .L_43)
.L_43:
        /*0120*/ 	.word	0x00000000
        /*0124*/ 	.short	0x0009
        /*0126*/ 	.short	0x0038
        /*0128*/ 	.byte	0x00, 0xf0, 0x11, 0x00


	//----- nvinfo : EIATTR_KPARAM_INFO
	.align		4
.L_44:
        /*012c*/ 	.byte	0x04, 0x17
        /*012e*/ 	.short	(.L_46 - .L_45)
.L_45:
        /*0130*/ 	.word	0x00000000
        /*0134*/ 	.short	0x0008
        /*0136*/ 	.short	0x0034
        /*0138*/ 	.byte	0x00, 0xf0, 0x11, 0x00


	//----- nvinfo : EIATTR_KPARAM_INFO
	.align		4
.L_46:
        /*013c*/ 	.byte	0x04, 0x17
        /*013e*/ 	.short	(.L_48 - .L_47)
.L_47:
        /*0140*/ 	.word	0x00000000
        /*0144*/ 	.short	0x0007
        /*0146*/ 	.short	0x0030
        /*0148*/ 	.byte	0x00, 0xf0, 0x11, 0x00


	//----- nvinfo : EIATTR_KPARAM_INFO
	.align		4
.L_48:
        /*014c*/ 	.byte	0x04, 0x17
        /*014e*/ 	.short	(.L_50 - .L_49)
.L_49:
        /*0150*/ 	.word	0x00000000
        /*0154*/ 	.short	0x0006
        /*0156*/ 	.short	0x002c
        /*0158*/ 	.byte	0x00, 0xf0, 0x11, 0x00


	//----- nvinfo : EIATTR_KPARAM_INFO
	.align		4
.L_50:
        /*015c*/ 	.byte	0x04, 0x17
        /*015e*/ 	.short	(.L_52 - .L_51)
.L_51:
        /*0160*/ 	.word	0x00000000
        /*0164*/ 	.short	0x0005
        /*0166*/ 	.short	0x0028
        /*0168*/ 	.byte	0x00, 0xf0, 0x11, 0x00


	//----- nvinfo : EIATTR_KPARAM_INFO
	.align		4
.L_52:
        /*016c*/ 	.byte	0x04, 0x17
        /*016e*/ 	.short	(.L_54 - .L_53)
.L_53:
        /*0170*/ 	.word	0x00000000
        /*0174*/ 	.short	0x0004
        /*0176*/ 	.short	0x0020
        /*0178*/ 	.byte	0x00, 0xf4, 0x21, 0x00


	//----- nvinfo : EIATTR_KPARAM_INFO
	.align		4
.L_54:
        /*017c*/ 	.byte	0x04, 0x17
        /*017e*/ 	.short	(.L_56 - .L_55)
.L_55:
        /*0180*/ 	.word	0x00000000
        /*0184*/ 	.short	0x0003
        /*0186*/ 	.short	0x0018
        /*0188*/ 	.byte	0x00, 0xf4, 0x21, 0x00


	//----- nvinfo : EIATTR_KPARAM_INFO
	.align		4
.L_56:
        /*018c*/ 	.byte	0x04, 0x17
        /*018e*/ 	.short	(.L_58 - .L_57)
.L_57:
        /*0190*/ 	.word	0x00000000
        /*0194*/ 	.short	0x0002
        /*0196*/ 	.short	0x0010
        /*0198*/ 	.byte	0x00, 0xf4, 0x21, 0x00


	//----- nvinfo : EIATTR_KPARAM_INFO
	.align		4
.L_58:
        /*019c*/ 	.byte	0x04, 0x17
        /*019e*/ 	.short	(.L_60 - .L_59)
.L_59:
        /*01a0*/ 	.word	0x00000000
        /*01a4*/ 	.short	0x0001
        /*01a6*/ 	.short	0x0008
        /*01a8*/ 	.byte	0x00, 0xf4, 0x21, 0x00


	//----- nvinfo : EIATTR_KPARAM_INFO
	.align		4
.L_60:
        /*01ac*/ 	.byte	0x04, 0x17
        /*01ae*/ 	.short	(.L_62 - .L_61)
.L_61:
        /*01b0*/ 	.word	0x00000000
        /*01b4*/ 	.short	0x0000
        /*01b6*/ 	.short	0x0000
        /*01b8*/ 	.byte	0x00, 0xf4, 0x21, 0x00


	//----- nvinfo : EIATTR_MAXREG_COUNT
	.align		4
.L_62:
        /*01bc*/ 	.byte	0x03, 0x1b
        /*01be*/ 	.short	0x00ff


	//----- nvinfo : EIATTR_NUM_BARRIERS
	.align		4
        /*01c0*/ 	.byte	0x02, 0x4c
        /*01c2*/ 	.byte	0x01
	.zero		1


	//----- nvinfo : EIATTR_ANNOTATIONS
	.align		4
        /*01c4*/ 	.byte	0x04, 0x55
        /*01c6*/ 	.short	(.L_64 - .L_63)


	//   ....[0]....
.L_63:
        /*01c8*/ 	.word	0x00000001
        /*01cc*/ 	.byte	0x80, 0x12, 0x00, 0x00, 0x01, 0x00, 0x00, 0x00, 0xc0, 0x12, 0x00, 0x00, 0x01, 0x00, 0x00, 0x00
        /* <DEDUP_REMOVED lines=82> */
        /*06fc*/ 	.byte	0xd0, 0x5c, 0x00, 0x00, 0x01, 0x00, 0x00, 0x00, 0xf0, 0x5c, 0x00, 0x00


	//----- nvinfo : EIATTR_MERCURY_ISA_VERSION
	.align		4
.L_64:
        /*0708*/ 	.byte	0x03, 0x5f
        /*070a*/ 	.short	0x0000


	//----- nvinfo : EIATTR_COOP_GROUP_MASK_REGIDS
	.align		4
        /*070c*/ 	.byte	0x04, 0x29
        /*070e*/ 	.short	(.L_66 - .L_65)


	//   ....[0]....
.L_65:
        /*0710*/ 	.word	0xffffffff


	//   ....[1]....
        /*0714*/ 	.word	0xffffffff


	//   ....[2]....
        /*0718*/ 	.word	0xffffffff


	//   ....[3]....
        /*071c*/ 	.word	0xffffffff


	//   ....[4]....
        /*0720*/ 	.word	0xffffffff


	//   ....[5]....
        /*0724*/ 	.word	0xffffffff


	//   ....[6]....
        /*0728*/ 	.word	0xffffffff


	//   ....[7]....
        /*072c*/ 	.word	0xffffffff


	//   ....[8]....
        /*0730*/ 	.word	0xffffffff


	//   ....[9]....
        /*0734*/ 	.word	0xffffffff


	//   ....[10]....
        /*0738*/ 	.word	0xffffffff


	//   ....[11]....
        /*073c*/ 	.word	0xffffffff


	//   ....[12]....
        /*0740*/ 	.word	0xffffffff


	//   ....[13]....
        /*0744*/ 	.word	0xffffffff


	//   ....[14]....
        /*0748*/ 	.word	0xffffffff


	//   ....[15]....
        /*074c*/ 	.word	0xffffffff


	//   ....[16]....
        /*0750*/ 	.word	0xffffffff


	//   ....[17]....
        /*0754*/ 	.word	0xffffffff


	//   ....[18]....
        /*0758*/ 	.word	0xffffffff


	//   ....[19]....
        /*075c*/ 	.word	0xffffffff


	//   ....[20]....
        /*0760*/ 	.word	0xffffffff


	//   ....[21]....
        /*0764*/ 	.word	0xffffffff


	//   ....[22]....
        /*0768*/ 	.word	0xffffffff


	//   ....[23]....
        /*076c*/ 	.word	0xffffffff


	//   ....[24]....
        /*0770*/ 	.word	0xffffffff


	//   ....[25]....
        /*0774*/ 	.word	0xffffffff


	//   ....[26]....
        /*0778*/ 	.word	0xffffffff


	//   ....[27]....
        /*077c*/ 	.word	0xffffffff


	//   ....[28]....
        /*0780*/ 	.word	0xffffffff


	//   ....[29]....
        /*0784*/ 	.word	0xffffffff


	//   ....[30]....
        /*0788*/ 	.word	0xffffffff


	//   ....[31]....
        /*078c*/ 	.word	0xffffffff


	//   ....[32]....
        /*0790*/ 	.word	0xffffffff


	//   ....[33]....
        /*0794*/ 	.word	0xffffffff


	//   ....[34]....
        /*0798*/ 	.word	0xffffffff


	//   ....[35]....
        /*079c*/ 	.word	0xffffffff


	//   ....[36]....
        /*07a0*/ 	.word	0xffffffff


	//   ....[37]....
        /*07a4*/ 	.word	0xffffffff


	//   ....[38]....
        /*07a8*/ 	.word	0xffffffff


	//   ....[39]....
        /*07ac*/ 	.word	0xffffffff


	//   ....[40]....
        /*07b0*/ 	.word	0xffffffff


	//   ....[41]....
        /*07b4*/ 	.word	0xffffffff


	//   ....[42]....
        /*07b8*/ 	.word	0xffffffff


	//   ....[43]....
        /*07bc*/ 	.word	0xffffffff


	//----- nvinfo : EIATTR_COOP_GROUP_INSTR_OFFSETS
	.align		4
.L_66:
        /*07c0*/ 	.byte	0x04, 0x28
        /*07c2*/ 	.short	(.L_68 - .L_67)


	//   ....[0]....
.L_67:
        /*07c4*/ 	.word	0x00004c50


	//   ....[1]....
        /*07c8*/ 	.word	0x00004c60


	//   ....[2]....
        /*07cc*/ 	.word	0x00004c70


	//   ....[3]....
        /*07d0*/ 	.word	0x00004c80


	//   ....[4]....
        /*07d4*/ 	.word	0x00004c90


	//   ....[5]....
        /*07d8*/ 	.word	0x00004ca0


	//   ....[6]....
        /*07dc*/ 	.word	0x00004cb0


	//   ....[7]....
        /*07e0*/ 	.word	0x00004cc0


	//   ....[8]....
        /*07e4*/ 	.word	0x00004d50


	//   ....[9]....
        /*07e8*/ 	.word	0x00004d60


	//   ....[10]....
        /*07ec*/ 	.word	0x00004d70


	//   ....[11]....
        /*07f0*/ 	.word	0x00004d80


	//   ....[12]....
        /*07f4*/ 	.word	0x00004d90


	//   ....[13]....
        /*07f8*/ 	.word	0x00004da0


	//   ....[14]....
        /*07fc*/ 	.word	0x00004db0


	//   ....[15]....
        /*0800*/ 	.word	0x00004dc0


	//   ....[16]....
        /*0804*/ 	.word	0x00004f20


	//   ....[17]....
        /*0808*/ 	.word	0x00004f30


	//   ....[18]....
        /*080c*/ 	.word	0x00004f60


	//   ....[19]....
        /*0810*/ 	.word	0x00004f70


	//   ....[20]....
        /*0814*/ 	.word	0x00004fa0


	//   ....[21]....
        /*0818*/ 	.word	0x00004fb0


	//   ....[22]....
        /*081c*/ 	.word	0x00005900


	//   ....[23]....
        /*0820*/ 	.word	0x00005910


	//   ....[24]....
        /*0824*/ 	.word	0x00005920


	//   ....[25]....
        /*0828*/ 	.word	0x00005930


	//   ....[26]....
        /*082c*/ 	.word	0x00005940


	//   ....[27]....
        /*0830*/ 	.word	0x00005950


	//   ....[28]....
        /*0834*/ 	.word	0x00005960


	//   ....[29]....
        /*0838*/ 	.word	0x00005970


	//   ....[30]....
        /*083c*/ 	.word	0x00005a00


	//   ....[31]....
        /*0840*/ 	.word	0x00005a10


	//   ....[32]....
        /*0844*/ 	.word	0x00005a20


	//   ....[33]....
        /*0848*/ 	.word	0x00005a30


	//   ....[34]....
        /*084c*/ 	.word	0x00005a40


	//   ....[35]....
        /*0850*/ 	.word	0x00005a50


	//   ....[36]....
        /*0854*/ 	.word	0x00005a60


	//   ....[37]....
        /*0858*/ 	.word	0x00005a70


	//   ....[38]....
        /*085c*/ 	.word	0x00005bc0


	//   ....[39]....
        /*0860*/ 	.word	0x00005bd0


	//   ....[40]....
        /*0864*/ 	.word	0x00005c00


	//   ....[41]....
        /*0868*/ 	.word	0x00005c10


	//   ....[42]....
        /*086c*/ 	.word	0x00005c40


	//   ....[43]....
        /*0870*/ 	.word	0x00005c50


	//----- nvinfo : EIATTR_EXIT_INSTR_OFFSETS
	.align		4
.L_68:
        /*0874*/ 	.byte	0x04, 0x1c
        /*0876*/ 	.short	(.L_70 - .L_69)


	//   ....[0]....
.L_69:
        /*0878*/ 	.word	0x0000a0a0


	//   ....[1]....
        /*087c*/ 	.word	0x0000a140


	//----- nvinfo : EIATTR_REQNTID
	.align		4
.L_70:
        /*0880*/ 	.byte	0x04, 0x10
        /*0882*/ 	.short	(.L_72 - .L_71)
.L_71:
        /*0884*/ 	.word	0x00000100
        /*0888*/ 	.word	0x00000001
        /*088c*/ 	.word	0x00000001
.L_72:


//--------------------- .nv.callgraph             --------------------------
	.section	.nv.callgraph,"",@"SHT_CUDA_CALLGRAPH"
	.align	4
	.sectionentsize	8
	.align		4
        /*0000*/ 	.word	0x00000000
	.align		4
        /*0004*/ 	.word	0xffffffff
	.align		4
        /*0008*/ 	.word	0x00000000
	.align		4
        /*000c*/ 	.word	0xfffffffe
	.align		4
        /*0010*/ 	.word	0x00000000
	.align		4
        /*0014*/ 	.word	0xfffffffd
	.align		4
        /*0018*/ 	.word	0x00000000
	.align		4
        /*001c*/ 	.word	0xfffffffc


//--------------------- .nv.rel.action            --------------------------
	.section	.nv.rel.action,"",@"SHT_CUDA_RELOCINFO"
	.align	8
	.sectionentsize	8
        /*0000*/ 	.byte	0x73, 0x00, 0x00, 0x00, 0x00, 0x00, 0x00, 0x00, 0x00, 0x00, 0x00, 0x11, 0x25, 0x00, 0x05, 0x36


//--------------------- .nv.constant4             --------------------------
	.section	.nv.constant4,"a",@progbits
	.align	8
	.align		8
.nv.constant4:
        /*0000*/ 	.dword	_$_str


//--------------------- .nv.constant0.attn_fwd    --------------------------
	.section	.nv.constant0.attn_fwd,"a",@progbits
	.sectionflags	@""
	.align	4
.nv.constant0.attn_fwd:
	.zero		488


//--------------------- .text.attn_fwd            --------------------------
	.section	.text.attn_fwd,"ax",@progbits
	.sectioninfo	@"SHI_REGISTERS=255"
	.align	128
        .global         attn_fwd
        .type           attn_fwd,@function
        .size           attn_fwd,(.L_x_3 - attn_fwd)
        .other          attn_fwd,@"STO_CUDA_ENTRY STV_DEFAULT"
attn_fwd:
.text.attn_fwd:
[----:B------:R-:W-:Y:S02]  /*0000*/  IMAD.MOV.U32 R1, RZ, RZ, c[0x0][0x28] ;  /* 0x00000a00ff017624 */ /* 0x000fe400078e00ff */
[----:B------:R-:W0:Y:S01]  /*0010*/  S2R R64, SR_TID.X ;  /* 0x0000000000407919 */ /* 0x000e220000002100 */
[----:B------:R-:W-:Y:S01]  /*0020*/  MOV R51, c[0x0][0x198] ;  /* 0x0000660000337a02 */ /* 0x000fe20000000f00 */
[----:B------:R-:W-:Y:S01]  /*0030*/  ULDC.64 UR4, c[0x0][0x118] ;  /* 0x0000460000047ab9 */ /* 0x000fe20000000a00 */
[----:B------:R-:W-:Y:S01]  /*0040*/  IADD3 R1, R1, -0x2a0, RZ ;  /* 0xfffffd6001017810 */ /* 0x000fe20007ffe0ff */
[----:B------:R-:W1:Y:S04]  /*0050*/  S2R R3, SR_CTAID.X ;  /* 0x0000000000037919 */ /* 0x000e680000002500 */
[----:B------:R-:W2:Y:S01]  /*0060*/  S2R R46, SR_CTAID.Y ;  /* 0x00000000002e7919 */ /* 0x000ea20000002600 */
[----:B0-----:R-:W-:Y:S02]  /*0070*/  LOP3.LUT R0, R64, 0x3f, RZ, 0xc0, !PT ;  /* 0x0000003f40007812 */ /* 0x001fe400078ec0ff */
[----:B------:R-:W-:-:S03]  /*0080*/  SHF.R.U32.HI R16, RZ, 0x6, R64 ;  /* 0x00000006ff107819 */ /* 0x000fc60000011640 */
[----:B-1----:R-:W-:Y:S01]  /*0090*/  IMAD R2, R3, 0x40, R0 ;  /* 0x0000004003027824 */ /* 0x002fe200078e0200 */
[----:B------:R-:W-:Y:S01]  /*00a0*/  SGXT.U32 R16, R16, 0x2 ;  /* 0x000000021010781a */ /* 0x000fe20000000000 */
[----:B--2---:R-:W-:Y:S02]  /*00b0*/  IMAD R0, R46, c[0x0][0x190], RZ ;  /* 0x000064002e007a24 */ /* 0x004fe400078e02ff */
[----:B------:R-:W-:Y:S02]  /*00c0*/  IMAD R3, R2, c[0x0][0x194], RZ ;  /* 0x0000650002037a24 */ /* 0x000fe400078e02ff */
[----:B------:R-:W-:Y:S02]  /*00d0*/  IMAD R4, R16, c[0x0][0x198], RZ ;  /* 0x0000660010047a24 */ /* 0x000fe400078e02ff */
[C---:B------:R-:W-:Y:S02]  /*00e0*/  IMAD.SHL.U32 R2, R0.reuse, 0x2, RZ ;  /* 0x0000000200027824 */ /* 0x040fe400078e00ff */
[----:B------:R-:W-:Y:S01]  /*00f0*/  IMAD.SHL.U32 R5, R3, 0x2, RZ ;  /* 0x0000000203057824 */ /* 0x000fe200078e00ff */
[----:B------:R-:W-:Y:S01]  /*0100*/  LEA R8, R51, R4, 0x2 ;  /* 0x0000000433087211 */ /* 0x000fe200078e10ff */
[----:B------:R-:W-:-:S03]  /*0110*/  IMAD.HI R0, R0, 0x2, RZ ;  /* 0x0000000200007827 */ /* 0x000fc600078e02ff */
[----:B------:R-:W-:Y:S01]  /*0120*/  IADD3 R47, P0, P1, R5, c[0x0][0x160], R2 ;  /* 0x00005800052f7a10 */ /* 0x000fe2000791e002 */
[----:B------:R-:W-:-:S04]  /*0130*/  IMAD.HI R3, R3, 0x2, RZ ;  /* 0x0000000203037827 */ /* 0x000fc800078e02ff */
[----:B------:R-:W-:Y:S01]  /*0140*/  IMAD R5, R51, 0x4, R8 ;  /* 0x0000000433057824 */ /* 0x000fe200078e0208 */
[----:B------:R-:W-:Y:S02]  /*0150*/  IADD3.X R49, R3, c[0x0][0x164], R0, P0, P1 ;  /* 0x0000590003317a10 */ /* 0x000fe400007e2400 */
[CC--:B------:R-:W-:Y:S01]  /*0160*/  LEA R2, P0, R4.reuse, R47.reuse, 0x1 ;  /* 0x0000002f04027211 */ /* 0x0c0fe200078008ff */
[----:B------:R-:W-:Y:S01]  /*0170*/  IMAD R0, R51, 0x4, R5 ;  /* 0x0000000433007824 */ /* 0x000fe200078e0205 */
[C---:B------:R-:W-:Y:S02]  /*0180*/  LEA R6, P1, R5.reuse, R47, 0x1 ;  /* 0x0000002f05067211 */ /* 0x040fe400078208ff */
[----:B------:R-:W-:Y:S02]  /*0190*/  LEA.HI.X.SX32 R3, R4, R49, 0x1, P0 ;  /* 0x0000003104037211 */ /* 0x000fe400000f0eff */
[C---:B------:R-:W-:Y:S02]  /*01a0*/  LEA R4, P0, R8.reuse, R47, 0x1 ;  /* 0x0000002f08047211 */ /* 0x040fe400078008ff */
[-C--:B------:R-:W-:Y:S01]  /*01b0*/  LEA.HI.X.SX32 R7, R5, R49.reuse, 0x1, P1 ;  /* 0x0000003105077211 */ /* 0x080fe200008f0eff */
[----:B------:R0:W2:Y:S01]  /*01c0*/  LDG.E.U16 R21, [R2.64] ;  /* 0x0000000402157981 */ /* 0x0000a2000c1e1500 */
[----:B------:R-:W-:-:S02]  /*01d0*/  LEA.HI.X.SX32 R5, R8, R49, 0x1, P0 ;  /* 0x0000003108057211 */ /* 0x000fc400000f0eff */
[C---:B------:R-:W-:Y:S01]  /*01e0*/  LEA R8, P0, R0.reuse, R47, 0x1 ;  /* 0x0000002f00087211 */ /* 0x040fe200078008ff */
[----:B------:R1:W3:Y:S01]  /*01f0*/  LDG.E.U16 R23, [R6.64] ;  /* 0x0000000406177981 */ /* 0x0002e2000c1e1500 */
[C---:B------:R-:W-:Y:S02]  /*0200*/  LEA R11, R51.reuse, R0, 0x2 ;  /* 0x00000000330b7211 */ /* 0x040fe400078e10ff */
[----:B------:R-:W-:Y:S01]  /*0210*/  LEA.HI.X.SX32 R9, R0, R49, 0x1, P0 ;  /* 0x0000003100097211 */ /* 0x000fe200000f0eff */
[----:B------:R4:W5:Y:S02]  /*0220*/  LDG.E.U16 R22, [R4.64] ;  /* 0x0000000404167981 */ /* 0x000964000c1e1500 */
[----:B------:R-:W-:Y:S01]  /*0230*/  IMAD R0, R51, 0x4, R11 ;  /* 0x0000000433007824 */ /* 0x000fe200078e020b */
[----:B------:R-:W-:Y:S01]  /*0240*/  LEA R10, P0, R11, R47, 0x1 ;  /* 0x0000002f0b0a7211 */ /* 0x000fe200078008ff */
[----:B------:R1:W5:Y:S02]  /*0250*/  LDG.E.U16 R24, [R8.64] ;  /* 0x0000000408187981 */ /* 0x000364000c1e1500 */
[----:B------:R-:W-:Y:S01]  /*0260*/  IMAD R13, R51, 0x4, R0 ;  /* 0x00000004330d7824 */ /* 0x000fe200078e0200 */
[----:B------:R-:W-:-:S02]  /*0270*/  LEA.HI.X.SX32 R11, R11, R49, 0x1, P0 ;  /* 0x000000310b0b7211 */ /* 0x000fc400000f0eff */
[C---:B0-----:R-:W-:Y:S02]  /*0280*/  LEA R2, P0, R0.reuse, R47, 0x1 ;  /* 0x0000002f00027211 */ /* 0x041fe400078008ff */
[C---:B------:R-:W-:Y:S01]  /*0290*/  LEA R14, R51.reuse, R13, 0x2 ;  /* 0x0000000d330e7211 */ /* 0x040fe200078e10ff */
[----:B------:R0:W5:Y:S01]  /*02a0*/  LDG.E.U16 R25, [R10.64] ;  /* 0x000000040a197981 */ /* 0x000162000c1e1500 */
[----:B------:R-:W-:Y:S02]  /*02b0*/  LEA.HI.X.SX32 R3, R0, R49, 0x1, P0 ;  /* 0x0000003100037211 */ /* 0x000fe400000f0eff */
[CC--:B-1----:R-:W-:Y:S01]  /*02c0*/  LEA R6, P0, R14.reuse, R47.reuse, 0x1 ;  /* 0x0000002f0e067211 */ /* 0x0c2fe200078008ff */
[----:B------:R-:W-:Y:S01]  /*02d0*/  IMAD R0, R51, 0x4, R14 ;  /* 0x0000000433007824 */ /* 0x000fe200078e020e */
[----:B------:R-:W-:Y:S01]  /*02e0*/  LEA R12, P1, R13, R47, 0x1 ;  /* 0x0000002f0d0c7211 */ /* 0x000fe200078208ff */
[----:B------:R1:W5:Y:S01]  /*02f0*/  LDG.E.U16 R26, [R2.64] ;  /* 0x00000004021a7981 */ /* 0x000362000c1e1500 */
[----:B------:R-:W-:Y:S01]  /*0300*/  LEA.HI.X.SX32 R7, R14, R49, 0x1, P0 ;  /* 0x000000310e077211 */ /* 0x000fe200000f0eff */
[----:B------:R-:W-:Y:S01]  /*0310*/  IMAD R9, R51, 0x4, R0 ;  /* 0x0000000433097824 */ /* 0x000fe200078e0200 */
[----:B----4-:R-:W-:-:S02]  /*0320*/  LEA R4, P0, R0, R47, 0x1 ;  /* 0x0000002f00047211 */ /* 0x010fc400078008ff */
[-C--:B------:R-:W-:Y:S01]  /*0330*/  LEA.HI.X.SX32 R13, R13, R49.reuse, 0x1, P1 ;  /* 0x000000310d0d7211 */ /* 0x080fe200008f0eff */
[----:B------:R4:W5:Y:S01]  /*0340*/  LDG.E.U16 R28, [R6.64] ;  /* 0x00000004061c7981 */ /* 0x000962000c1e1500 */
[----:B------:R-:W-:Y:S02]  /*0350*/  LEA.HI.X.SX32 R5, R0, R49, 0x1, P0 ;  /* 0x0000003100057211 */ /* 0x000fe400000f0eff */
[----:B------:R-:W-:Y:S01]  /*0360*/  LEA R0, R51, R9, 0x2 ;  /* 0x0000000933007211 */ /* 0x000fe200078e10ff */
[----:B------:R4:W5:Y:S01]  /*0370*/  LDG.E.U16 R27, [R12.64] ;  /* 0x000000040c1b7981 */ /* 0x000962000c1e1500 */
[-C--:B------:R-:W-:Y:S02]  /*0380*/  LEA R8, P0, R9, R47.reuse, 0x1 ;  /* 0x0000002f09087211 */ /* 0x080fe400078008ff */
[C---:B0-----:R-:W-:Y:S01]  /*0390*/  LEA R10, P1, R0.reuse, R47, 0x1 ;  /* 0x0000002f000a7211 */ /* 0x041fe200078208ff */
[----:B------:R-:W-:Y:S01]  /*03a0*/  IMAD R14, R51, 0x4, R0 ;  /* 0x00000004330e7824 */ /* 0x000fe200078e0200 */
[-C--:B------:R-:W-:Y:S01]  /*03b0*/  LEA.HI.X.SX32 R9, R9, R49.reuse, 0x1, P0 ;  /* 0x0000003109097211 */ /* 0x080fe200000f0eff */
[----:B------:R0:W5:Y:S01]  /*03c0*/  LDG.E.U16 R29, [R4.64] ;  /* 0x00000004041d7981 */ /* 0x000162000c1e1500 */
[----:B------:R-:W-:Y:S01]  /*03d0*/  LEA.HI.X.SX32 R11, R0, R49, 0x1, P1 ;  /* 0x00000031000b7211 */ /* 0x000fe200008f0eff */
[----:B------:R-:W-:Y:S01]  /*03e0*/  IMAD R0, R51, 0x4, R14 ;  /* 0x0000000433007824 */ /* 0x000fe200078e020e */
[C---:B-1----:R-:W-:Y:S01]  /*03f0*/  LEA R2, P0, R14.reuse, R47, 0x1 ;  /* 0x0000002f0e027211 */ /* 0x042fe200078008ff */
[----:B------:R1:W5:Y:S03]  /*0400*/  LDG.E.U16 R30, [R8.64] ;  /* 0x00000004081e7981 */ /* 0x000366000c1e1500 */
[----:B------:R-:W-:Y:S01]  /*0410*/  LEA.HI.X.SX32 R3, R14, R49, 0x1, P0 ;  /* 0x000000310e037211 */ /* 0x000fe200000f0eff */
[----:B------:R1:W5:Y:S01]  /*0420*/  LDG.E.U16 R31, [R10.64] ;  /* 0x000000040a1f7981 */ /* 0x000362000c1e1500 */
[----:B----4-:R-:W-:-:S02]  /*0430*/  LEA R6, P0, R0, R47, 0x1 ;  /* 0x0000002f00067211 */ /* 0x010fc400078008ff */
[----:B------:R-:W-:Y:S01]  /*0440*/  LEA R13, R51, R0, 0x2 ;  /* 0x00000000330d7211 */ /* 0x000fe200078e10ff */
[----:B------:R4:W5:Y:S01]  /*0450*/  LDG.E.U16 R32, [R2.64] ;  /* 0x0000000402207981 */ /* 0x000962000c1e1500 */
[----:B------:R-:W-:-:S03]  /*0460*/  LEA.HI.X.SX32 R7, R0, R49, 0x1, P0 ;  /* 0x0000003100077211 */ /* 0x000fc600000f0eff */
[----:B------:R-:W-:Y:S01]  /*0470*/  IMAD R0, R51, 0x4, R13 ;  /* 0x0000000433007824 */ /* 0x000fe200078e020d */
[-C--:B0-----:R-:W-:Y:S01]  /*0480*/  LEA R4, P0, R13, R47.reuse, 0x1 ;  /* 0x0000002f0d047211 */ /* 0x081fe200078008ff */
[----:B------:R0:W5:Y:S02]  /*0490*/  LDG.E.U16 R33, [R6.64] ;  /* 0x0000000406217981 */ /* 0x000164000c1e1500 */
[----:B------:R-:W-:Y:S01]  /*04a0*/  IMAD R14, R51, 0x4, R0 ;  /* 0x00000004330e7824 */ /* 0x000fe200078e0200 */
[C---:B------:R-:W-:Y:S02]  /*04b0*/  LEA R12, P1, R0.reuse, R47, 0x1 ;  /* 0x0000002f000c7211 */ /* 0x040fe400078208ff */
[-C--:B------:R-:W-:Y:S02]  /*04c0*/  LEA.HI.X.SX32 R5, R13, R49.reuse, 0x1, P0 ;  /* 0x000000310d057211 */ /* 0x080fe400000f0eff */
[----:B------:R-:W-:Y:S02]  /*04d0*/  LEA.HI.X.SX32 R13, R0, R49, 0x1, P1 ;  /* 0x00000031000d7211 */ /* 0x000fe400008f0eff */
[----:B------:R-:W-:Y:S01]  /*04e0*/  LEA R0, R51, R14, 0x2 ;  /* 0x0000000e33007211 */ /* 0x000fe200078e10ff */
[----:B------:R0:W5:Y:S01]  /*04f0*/  LDG.E.U16 R34, [R4.64] ;  /* 0x0000000404227981 */ /* 0x000162000c1e1500 */
[----:B-1----:R-:W-:-:S03]  /*0500*/  LEA R8, P0, R14, R47, 0x1 ;  /* 0x0000002f0e087211 */ /* 0x002fc600078008ff */
[C---:B------:R-:W-:Y:S01]  /*0510*/  IMAD R10, R51.reuse, 0x4, R0 ;  /* 0x00000004330a7824 */ /* 0x040fe200078e0200 */
[----:B------:R-:W-:Y:S01]  /*0520*/  LEA.HI.X.SX32 R9, R14, R49, 0x1, P0 ;  /* 0x000000310e097211 */ /* 0x000fe200000f0eff */
[----:B------:R1:W5:Y:S01]  /*0530*/  LDG.E.U16 R35, [R12.64] ;  /* 0x000000040c237981 */ /* 0x000362000c1e1500 */
[C---:B----4-:R-:W-:Y:S01]  /*0540*/  LEA R2, P0, R0.reuse, R47, 0x1 ;  /* 0x0000002f00027211 */ /* 0x050fe200078008ff */
[C---:B------:R-:W-:Y:S02]  /*0550*/  IMAD R11, R51.reuse, 0x4, R10 ;  /* 0x00000004330b7824 */ /* 0x040fe400078e020a */
[----:B------:R4:W5:Y:S01]  /*0560*/  LDG.E.U16 R36, [R8.64] ;  /* 0x0000000408247981 */ /* 0x000962000c1e1500 */
[----:B------:R-:W-:Y:S02]  /*0570*/  LEA.HI.X.SX32 R3, R0, R49, 0x1, P0 ;  /* 0x0000003100037211 */ /* 0x000fe400000f0eff */
[C---:B------:R-:W-:Y:S02]  /*0580*/  LEA R0, R51.reuse, R11, 0x2 ;  /* 0x0000000b33007211 */ /* 0x040fe400078e10ff */
[-C--:B0-----:R-:W-:Y:S01]  /*0590*/  LEA R6, P0, R10, R47.reuse, 0x1 ;  /* 0x0000002f0a067211 */ /* 0x081fe200078008ff */
[----:B------:R0:W5:Y:S02]  /*05a0*/  LDG.E.U16 R37, [R2.64] ;  /* 0x0000000402257981 */ /* 0x000164000c1e1500 */
[----:B------:R-:W-:Y:S01]  /*05b0*/  IMAD R14, R51, 0x4, R0 ;  /* 0x00000004330e7824 */ /* 0x000fe200078e0200 */
[----:B------:R-:W-:-:S03]  /*05c0*/  LEA R4, P1, R11, R47, 0x1 ;  /* 0x0000002f0b047211 */ /* 0x000fc600078208ff */
[C---:B------:R-:W-:Y:S01]  /*05d0*/  IMAD R15, R51.reuse, 0x4, R14 ;  /* 0x00000004330f7824 */ /* 0x040fe200078e020e */
[----:B------:R-:W-:Y:S02]  /*05e0*/  LEA.HI.X.SX32 R7, R10, R49, 0x1, P0 ;  /* 0x000000310a077211 */ /* 0x000fe400000f0eff */
[C---:B------:R-:W-:Y:S02]  /*05f0*/  LEA R10, P0, R0.reuse, R47, 0x1 ;  /* 0x0000002f000a7211 */ /* 0x040fe400078008ff */
[----:B-1----:R-:W-:Y:S01]  /*0600*/  LEA R13, R51, R15, 0x2 ;  /* 0x0000000f330d7211 */ /* 0x002fe200078e10ff */
[----:B------:R1:W5:Y:S01]  /*0610*/  LDG.E.U16 R38, [R6.64] ;  /* 0x0000000406267981 */ /* 0x000362000c1e1500 */
[-C--:B------:R-:W-:Y:S02]  /*0620*/  LEA.HI.X.SX32 R5, R11, R49.reuse, 0x1, P1 ;  /* 0x000000310b057211 */ /* 0x080fe400008f0eff */
[----:B------:R-:W-:Y:S01]  /*0630*/  LEA.HI.X.SX32 R11, R0, R49, 0x1, P0 ;  /* 0x00000031000b7211 */ /* 0x000fe200000f0eff */
[C---:B------:R-:W-:Y:S01]  /*0640*/  IMAD R0, R51.reuse, 0x4, R13 ;  /* 0x0000000433007824 */ /* 0x040fe200078e020d */
[C---:B----4-:R-:W-:Y:S01]  /*0650*/  LEA R8, P0, R14.reuse, R47, 0x1 ;  /* 0x0000002f0e087211 */ /* 0x050fe200078008ff */
[----:B------:R4:W5:Y:S03]  /*0660*/  LDG.E.U16 R39, [R4.64] ;  /* 0x0000000404277981 */ /* 0x000966000c1e1500 */
[----:B------:R-:W-:Y:S01]  /*0670*/  LEA.HI.X.SX32 R9, R14, R49, 0x1, P0 ;  /* 0x000000310e097211 */ /* 0x000fe200000f0eff */
[----:B------:R-:W-:Y:S01]  /*0680*/  IMAD R14, R51, 0x4, R0 ;  /* 0x00000004330e7824 */ /* 0x000fe200078e0200 */
[----:B0-----:R-:W-:Y:S01]  /*0690*/  LEA R2, P0, R15, R47, 0x1 ;  /* 0x0000002f0f027211 */ /* 0x001fe200078008ff */
[----:B------:R0:W5:Y:S03]  /*06a0*/  LDG.E.U16 R40, [R10.64] ;  /* 0x000000040a287981 */ /* 0x000166000c1e1500 */
[----:B------:R-:W-:Y:S01]  /*06b0*/  LEA R17, R51, R14, 0x2 ;  /* 0x0000000e33117211 */ /* 0x000fe200078e10ff */
[----:B------:R0:W5:Y:S01]  /*06c0*/  LDG.E.U16 R41, [R8.64] ;  /* 0x0000000408297981 */ /* 0x000162000c1e1500 */
[----:B------:R-:W-:-:S03]  /*06d0*/  LEA.HI.X.SX32 R3, R15, R49, 0x1, P0 ;  /* 0x000000310f037211 */ /* 0x000fc600000f0eff */
[C---:B------:R-:W-:Y:S01]  /*06e0*/  IMAD R15, R51.reuse, 0x4, R17 ;  /* 0x00000004330f7824 */ /* 0x040fe200078e0211 */
[-C--:B-1----:R-:W-:Y:S01]  /*06f0*/  LEA R6, P0, R14, R47.reuse, 0x1 ;  /* 0x0000002f0e067211 */ /* 0x082fe200078008ff */
[----:B------:R1:W5:Y:S02]  /*0700*/  LDG.E.U16 R42, [R2.64] ;  /* 0x00000004022a7981 */ /* 0x000364000c1e1500 */
[----:B------:R-:W-:Y:S01]  /*0710*/  IMAD R18, R51, 0x4, R15 ;  /* 0x0000000433127824 */ /* 0x000fe200078e020f */
[----:B------:R-:W-:-:S04]  /*0720*/  LEA R12, P1, R13, R47, 0x1 ;  /* 0x0000002f0d0c7211 */ /* 0x000fc800078208ff */
[----:B----4-:R-:W-:Y:S02]  /*0730*/  LEA R5, R51, R18, 0x2 ;  /* 0x0000001233057211 */ /* 0x010fe400078e10ff */
[----:B------:R-:W-:Y:S02]  /*0740*/  LEA.HI.X.SX32 R7, R14, R49, 0x1, P0 ;  /* 0x000000310e077211 */ /* 0x000fe400000f0eff */
[----:B0-----:R-:W-:Y:S01]  /*0750*/  LEA R10, P0, R15, R47, 0x1 ;  /* 0x0000002f0f0a7211 */ /* 0x001fe200078008ff */
[----:B------:R-:W-:Y:S01]  /*0760*/  IMAD R19, R51, 0x4, R5 ;  /* 0x0000000433137824 */ /* 0x000fe200078e0205 */
[-C--:B------:R-:W-:Y:S01]  /*0770*/  LEA.HI.X.SX32 R13, R13, R49.reuse, 0x1, P1 ;  /* 0x000000310d0d7211 */ /* 0x080fe200008f0eff */
[----:B------:R0:W4:Y:S01]  /*0780*/  LDG.E.U16 R44, [R6.64] ;  /* 0x00000004062c7981 */ /* 0x000122000c1e1500 */
[----:B------:R-:W-:Y:S01]  /*0790*/  LEA.HI.X.SX32 R11, R15, R49, 0x1, P0 ;  /* 0x000000310f0b7211 */ /* 0x000fe200000f0eff */
[----:B------:R-:W-:Y:S01]  /*07a0*/  IMAD R15, R51, 0x4, R19 ;  /* 0x00000004330f7824 */ /* 0x000fe200078e0213 */
[-C--:B------:R-:W-:Y:S01]  /*07b0*/  LEA R8, P1, R5, R47.reuse, 0x1 ;  /* 0x0000002f05087211 */ /* 0x080fe200078208ff */
[----:B------:R1:W4:Y:S01]  /*07c0*/  LDG.E.U16 R43, [R12.64] ;  /* 0x000000040c2b7981 */ /* 0x000322000c1e1500 */
[----:B------:R-:W-:-:S02]  /*07d0*/  LEA R4, P0, R0, R47, 0x1 ;  /* 0x0000002f00047211 */ /* 0x000fc400078008ff */
[-C--:B------:R-:W-:Y:S01]  /*07e0*/  LEA.HI.X.SX32 R9, R5, R49.reuse, 0x1, P1 ;  /* 0x0000003105097211 */ /* 0x080fe200008f0eff */
[----:B------:R1:W4:Y:S01]  /*07f0*/  LDG.E.U16 R45, [R10.64] ;  /* 0x000000040a2d7981 */ /* 0x000322000c1e1500 */
[----:B------:R-:W-:Y:S02]  /*0800*/  LEA.HI.X.SX32 R5, R0, R49, 0x1, P0 ;  /* 0x0000003100057211 */ /* 0x000fe400000f0eff */
[C---:B0-----:R-:W-:Y:S01]  /*0810*/  LEA R6, P1, R18.reuse, R47, 0x1 ;  /* 0x0000002f12067211 */ /* 0x041fe200078208ff */
[----:B------:R0:W4:Y:S01]  /*0820*/  LDG.E.U16 R8, [R8.64] ;  /* 0x0000000408087981 */ /* 0x000122000c1e1500 */
[----:B------:R-:W-:Y:S02]  /*0830*/  LEA R20, R51, R15, 0x2 ;  /* 0x0000000f33147211 */ /* 0x000fe400078e10ff */
[----:B-1----:R-:W-:Y:S02]  /*0840*/  LEA R2, P0, R17, R47, 0x1 ;  /* 0x0000002f11027211 */ /* 0x002fe400078008ff */
[----:B------:R-:W-:-:S02]  /*0850*/  LEA.HI.X.SX32 R7, R18, R49, 0x1, P1 ;  /* 0x0000003112077211 */ /* 0x000fc400008f0eff */
[----:B------:R-:W-:Y:S02]  /*0860*/  LEA R14, P2, R15, R47, 0x1 ;  /* 0x0000002f0f0e7211 */ /* 0x000fe400078408ff */
[----:B------:R-:W-:Y:S01]  /*0870*/  LEA.HI.X.SX32 R3, R17, R49, 0x1, P0 ;  /* 0x0000003111037211 */ /* 0x000fe200000f0eff */
[----:B0-----:R0:W4:Y:S01]  /*0880*/  LDG.E.U16 R9, [R6.64] ;  /* 0x0000000406097981 */ /* 0x001122000c1e1500 */
[CC--:B------:R-:W-:Y:S02]  /*0890*/  LEA R10, P1, R20.reuse, R47.reuse, 0x1 ;  /* 0x0000002f140a7211 */ /* 0x0c0fe400078208ff */
[----:B------:R-:W-:Y:S01]  /*08a0*/  LEA R12, P0, R19, R47, 0x1 ;  /* 0x0000002f130c7211 */ /* 0x000fe200078008ff */
[----:B------:R1:W4:Y:S01]  /*08b0*/  LDG.E.U16 R17, [R4.64] ;  /* 0x0000000404117981 */ /* 0x000322000c1e1500 */
[-C--:B------:R-:W-:Y:S02]  /*08c0*/  LEA.HI.X.SX32 R15, R15, R49.reuse, 0x1, P2 ;  /* 0x000000310f0f7211 */ /* 0x080fe400010f0eff */
[-C--:B------:R-:W-:Y:S01]  /*08d0*/  LEA.HI.X.SX32 R11, R20, R49.reuse, 0x1, P1 ;  /* 0x00000031140b7211 */ /* 0x080fe200008f0eff */
[----:B------:R0:W4:Y:S01]  /*08e0*/  LDG.E.U16 R18, [R2.64] ;  /* 0x0000000402127981 */ /* 0x000122000c1e1500 */
[----:B------:R-:W-:-:S03]  /*08f0*/  LEA.HI.X.SX32 R13, R19, R49, 0x1, P0 ;  /* 0x00000031130d7211 */ /* 0x000fc600000f0eff */
[----:B------:R-:W4:Y:S04]  /*0900*/  LDG.E.U16 R14, [R14.64] ;  /* 0x000000040e0e7981 */ /* 0x000f28000c1e1500 */
[----:B------:R0:W4:Y:S04]  /*0910*/  LDG.E.U16 R12, [R12.64] ;  /* 0x000000040c0c7981 */ /* 0x000128000c1e1500 */
[----:B------:R0:W4:Y:S01]  /*0920*/  LDG.E.U16 R11, [R10.64] ;  /* 0x000000040a0b7981 */ /* 0x000122000c1e1500 */
[----:B-1----:R-:W-:Y:S01]  /*0930*/  IMAD.MOV.U32 R4, RZ, RZ, c[0x0][0x1d0] ;  /* 0x00007400ff047624 */ /* 0x002fe200078e00ff */
[C---:B------:R-:W-:Y:S01]  /*0940*/  LOP3.LUT R0, R64.reuse, 0xc0, RZ, 0xc0, !PT ;  /* 0x000000c040007812 */ /* 0x040fe200078ec0ff */
[----:B------:R-:W-:-:S03]  /*0950*/  IMAD.SHL.U32 R48, R64, 0x2, RZ ;  /* 0x0000000240307824 */ /* 0x000fc600078e00ff */
[----:B------:R-:W-:Y:S02]  /*0960*/  ISETP.GE.AND P0, PT, R4, 0x1, PT ;  /* 0x000000010400780c */ /* 0x000fe40003f06270 */
[----:B------:R-:W-:-:S04]  /*0970*/  SHF.R.U32.HI R0, RZ, 0x2, R0 ;  /* 0x00000002ff007819 */ /* 0x000fc80000011600 */
[----:B------:R-:W-:-:S04]  /*0980*/  LOP3.LUT R0, R0, 0x1fe, R48, 0x78, !PT ;  /* 0x000001fe00007812 */ /* 0x000fc800078e7830 */
[----:B0-----:R-:W-:Y:S01]  /*0990*/  LOP3.LUT R13, R0, 0x40, RZ, 0x3c, !PT ;  /* 0x00000040000d7812 */ /* 0x001fe200078e3cff */
[----:B------:R-:W-:Y:S01]  /*09a0*/  IMAD.MOV.U32 R2, RZ, RZ, -0x800000 ;  /* 0xff800000ff027424 */ /* 0x000fe200078e00ff */
[----:B------:R-:W-:Y:S01]  /*09b0*/  MOV R4, 0xff800000 ;  /* 0xff80000000047802 */ /* 0x000fe20000000f00 */
[----:B------:R-:W-:Y:S01]  /*09c0*/  IMAD.MOV.U32 R3, RZ, RZ, -0x800000 ;  /* 0xff800000ff037424 */ /* 0x000fe200078e00ff */
[----:B------:R-:W-:Y:S01]  /*09d0*/  MOV R7, 0xff800000 ;  /* 0xff80000000077802 */ /* 0x000fe20000000f00 */
[----:B------:R-:W-:Y:S01]  /*09e0*/  IMAD.MOV.U32 R5, RZ, RZ, -0x800000 ;  /* 0xff800000ff057424 */ /* 0x000fe200078e00ff */
[----:B------:R-:W-:Y:S01]  /*09f0*/  MOV R10, 0x3f800000 ;  /* 0x3f800000000a7802 */ /* 0x000fe20000000f00 */
[----:B------:R-:W-:Y:S01]  /*0a00*/  IMAD.MOV.U32 R6, RZ, RZ, -0x800000 ;  /* 0xff800000ff067424 */ /* 0x000fe200078e00ff */
[----:B------:R-:W-:Y:S01]  /*0a10*/  CS2R R56, SRZ ;  /* 0x0000000000387805 */ /* 0x000fe2000001ff00 */
        /* <DEDUP_REMOVED lines=15> */
[----:B------:R-:W-:-:S02]  /*0b10*/  LOP3.LUT R50, R64, 0xff, RZ, 0xc0, !PT ;  /* 0x000000ff40327812 */ /* 0x000fc400078ec0ff */
[C---:B------:R-:W-:Y:S02]  /*0b20*/  LOP3.LUT R52, R64.reuse, 0x80, RZ, 0xc0, !PT ;  /* 0x0000008040347812 */ /* 0x040fe400078ec0ff */
[----:B------:R-:W-:Y:S01]  /*0b30*/  LOP3.LUT R54, R64, 0x7, RZ, 0xc0, !PT ;  /* 0x0000000740367812 */ /* 0x000fe200078ec0ff */
[----:B--2---:R-:W-:Y:S04]  /*0b40*/  STS.U16 [R0+0x8000], R21 ;  /* 0x0080001500007388 */ /* 0x004fe80000000400 */
[----:B---3--:R-:W-:Y:S04]  /*0b50*/  STS.U16 [R0+0x8400], R23 ;  /* 0x0084001700007388 */ /* 0x008fe80000000400 */
[----:B-----5:R-:W-:Y:S04]  /*0b60*/  STS.U16 [R0+0x8800], R25 ;  /* 0x0088001900007388 */ /* 0x020fe80000000400 */
[----:B------:R0:W-:Y:S04]  /*0b70*/  STS.U16 [R0+0x8c00], R27 ;  /* 0x008c001b00007388 */ /* 0x0001e80000000400 */
[----:B------:R-:W-:Y:S01]  /*0b80*/  STS.U16 [R0+0x9000], R29 ;  /* 0x0090001d00007388 */ /* 0x000fe20000000400 */
[----:B0-----:R-:W-:-:S03]  /*0b90*/  MOV R27, 0x3f800000 ;  /* 0x3f800000001b7802 */ /* 0x001fc60000000f00 */
[----:B------:R-:W-:Y:S04]  /*0ba0*/  STS.U16 [R0+0x9400], R31 ;  /* 0x0094001f00007388 */ /* 0x000fe80000000400 */
[----:B------:R-:W-:Y:S04]  /*0bb0*/  STS.U16 [R0+0x9800], R33 ;  /* 0x0098002100007388 */ /* 0x000fe80000000400 */
[----:B------:R-:W-:Y:S04]  /*0bc0*/  STS.U16 [R0+0x9c00], R35 ;  /* 0x009c002300007388 */ /* 0x000fe80000000400 */
[----:B------:R-:W-:Y:S04]  /*0bd0*/  STS.U16 [R0+0xa000], R37 ;  /* 0x00a0002500007388 */ /* 0x000fe80000000400 */
[----:B------:R-:W-:Y:S04]  /*0be0*/  STS.U16 [R0+0xa400], R39 ;  /* 0x00a4002700007388 */ /* 0x000fe80000000400 */
[----:B------:R-:W-:Y:S04]  /*0bf0*/  STS.U16 [R0+0xa800], R41 ;  /* 0x00a8002900007388 */ /* 0x000fe80000000400 */
[----:B----4-:R-:W-:Y:S04]  /*0c00*/  STS.U16 [R0+0xb000], R44 ;  /* 0x00b0002c00007388 */ /* 0x010fe80000000400 */
[----:B------:R-:W-:Y:S04]  /*0c10*/  STS.U16 [R0+0xac00], R43 ;  /* 0x00ac002b00007388 */ /* 0x000fe80000000400 */
[----:B------:R-:W-:Y:S04]  /*0c20*/  STS.U16 [R0+0xb400], R45 ;  /* 0x00b4002d00007388 */ /* 0x000fe80000000400 */
[----:B------:R0:W-:Y:S02]  /*0c30*/  STS.U16 [R0+0xb800], R8 ;  /* 0x00b8000800007388 */ /* 0x0001e40000000400 */
[----:B0-----:R-:W-:-:S02]  /*0c40*/  IMAD.MOV.U32 R8, RZ, RZ, -0x800000 ;  /* 0xff800000ff087424 */ /* 0x001fc400078e00ff */
[----:B------:R0:W-:Y:S04]  /*0c50*/  STS.U16 [R0+0xbc00], R14 ;  /* 0x00bc000e00007388 */ /* 0x0001e80000000400 */
[----:B------:R1:W-:Y:S04]  /*0c60*/  STS.U16 [R13+0x8200], R22 ;  /* 0x008200160d007388 */ /* 0x0003e80000000400 */
[----:B------:R-:W-:Y:S01]  /*0c70*/  STS.U16 [R13+0x8600], R24 ;  /* 0x008600180d007388 */ /* 0x000fe20000000400 */
[----:B0-----:R-:W-:Y:S01]  /*0c80*/  MOV R0, 0x3f800000 ;  /* 0x3f80000000007802 */ /* 0x001fe20000000f00 */
[----:B------:R-:W-:-:S02]  /*0c90*/  IMAD R14, R16, c[0x0][0x1c8], RZ ;  /* 0x00007200100e7a24 */ /* 0x000fc400078e02ff */
[----:B------:R-:W-:Y:S01]  /*0ca0*/  STS.U16 [R13+0x8a00], R26 ;  /* 0x008a001a0d007388 */ /* 0x000fe20000000400 */
[----:B-1----:R-:W-:-:S03]  /*0cb0*/  IMAD.SHL.U32 R22, R64, 0x4, RZ ;  /* 0x0000000440167824 */ /* 0x002fc600078e00ff */
[----:B------:R0:W-:Y:S04]  /*0cc0*/  STS.U16 [R13+0x8e00], R28 ;  /* 0x008e001c0d007388 */ /* 0x0001e80000000400 */
[----:B------:R-:W-:Y:S04]  /*0cd0*/  STS.U16 [R13+0x9200], R30 ;  /* 0x0092001e0d007388 */ /* 0x000fe80000000400 */
[----:B------:R-:W-:Y:S01]  /*0ce0*/  STS.U16 [R13+0x9600], R32 ;  /* 0x009600200d007388 */ /* 0x000fe20000000400 */
[----:B0-----:R-:W-:-:S03]  /*0cf0*/  IMAD.MOV.U32 R28, RZ, RZ, 0x3f800000 ;  /* 0x3f800000ff1c7424 */ /* 0x001fc600078e00ff */
[----:B------:R-:W-:Y:S04]  /*0d00*/  STS.U16 [R13+0x9a00], R34 ;  /* 0x009a00220d007388 */ /* 0x000fe80000000400 */
[----:B------:R-:W-:Y:S04]  /*0d10*/  STS.U16 [R13+0x9e00], R36 ;  /* 0x009e00240d007388 */ /* 0x000fe80000000400 */
[----:B------:R-:W-:Y:S04]  /*0d20*/  STS.U16 [R13+0xa200], R38 ;  /* 0x00a200260d007388 */ /* 0x000fe80000000400 */
[----:B------:R-:W-:Y:S04]  /*0d30*/  STS.U16 [R13+0xa600], R40 ;  /* 0x00a600280d007388 */ /* 0x000fe80000000400 */
[----:B------:R-:W-:Y:S04]  /*0d40*/  STS.U16 [R13+0xaa00], R42 ;  /* 0x00aa002a0d007388 */ /* 0x000fe80000000400 */
[----:B------:R0:W-:Y:S04]  /*0d50*/  STS.U16 [R13+0xae00], R17 ;  /* 0x00ae00110d007388 */ /* 0x0001e80000000400 */
[----:B------:R-:W-:Y:S04]  /*0d60*/  STS.U16 [R13+0xb200], R18 ;  /* 0x00b200120d007388 */ /* 0x000fe80000000400 */
[----:B------:R1:W-:Y:S01]  /*0d70*/  STS.U16 [R13+0xb600], R9 ;  /* 0x00b600090d007388 */ /* 0x0003e20000000400 */
[----:B0-----:R-:W-:-:S03]  /*0d80*/  IMAD.MOV.U32 R17, RZ, RZ, 0x3f800000 ;  /* 0x3f800000ff117424 */ /* 0x001fc600078e00ff */
[----:B------:R0:W-:Y:S04]  /*0d90*/  STS.U16 [R13+0xba00], R12 ;  /* 0x00ba000c0d007388 */ /* 0x0001e80000000400 */
[----:B------:R2:W-:Y:S01]  /*0da0*/  STS.U16 [R13+0xbe00], R11 ;  /* 0x00be000b0d007388 */ /* 0x0005e20000000400 */
[----:B-1----:R-:W-:Y:S02]  /*0db0*/  IMAD.MOV.U32 R9, RZ, RZ, -0x800000 ;  /* 0xff800000ff097424 */ /* 0x002fe400078e00ff */
[----:B0-----:R-:W-:Y:S02]  /*0dc0*/  IMAD.MOV.U32 R12, RZ, RZ, 0x3f800000 ;  /* 0x3f800000ff0c7424 */ /* 0x001fe400078e00ff */
[----:B--2---:R-:W-:Y:S01]  /*0dd0*/  IMAD.MOV.U32 R11, RZ, RZ, 0x3f800000 ;  /* 0x3f800000ff0b7424 */ /* 0x004fe200078e00ff */
[----:B------:R-:W-:Y:S01]  /*0de0*/  MOV R13, 0x3f800000 ;  /* 0x3f800000000d7802 */ /* 0x000fe20000000f00 */
[----:B------:R-:W-:Y:S05]  /*0df0*/  @!P0 BRA `(.L_x_0) ;  /* 0x000069a000008947 */ /* 0x000fea0003800000 */
[----:B------:R-:W-:Y:S01]  /*0e00*/  SHF.R.U32.HI R3, RZ, 0x7, R64 ;  /* 0x00000007ff037819 */ /* 0x000fe20000011640 */
[----:B------:R-:W-:Y:S01]  /*0e10*/  IMAD.MOV.U32 R4, RZ, RZ, c[0x0][0x1a4] ;  /* 0x00006900ff047624 */ /* 0x000fe200078e00ff */
[----:B------:R-:W-:Y:S01]  /*0e20*/  LOP3.LUT R5, R64, 0x7f, RZ, 0xc0, !PT ;  /* 0x0000007f40057812 */ /* 0x000fe200078ec0ff */
[C---:B------:R-:W-:Y:S01]  /*0e30*/  IMAD.SHL.U32 R0, R54.reuse, 0x10, RZ ;  /* 0x0000001036007824 */ /* 0x040fe200078e00ff */
[----:B------:R-:W-:Y:S01]  /*0e40*/  SGXT.U32 R3, R3, 0x1 ;  /* 0x000000010303781a */ /* 0x000fe20000000000 */
[----:B------:R-:W-:Y:S01]  /*0e50*/  IMAD R6, R54, 0x90, RZ ;  /* 0x0000009036067824 */ /* 0x000fe200078e02ff */
[----:B------:R-:W-:Y:S01]  /*0e60*/  ISETP.NE.U32.AND P0, PT, R52, RZ, PT ;  /* 0x000000ff3400720c */ /* 0x000fe20003f05070 */
[----:B------:R-:W-:Y:S01]  /*0e70*/  IMAD.SHL.U32 R18, R5, 0x2, RZ ;  /* 0x0000000205127824 */ /* 0x000fe200078e00ff */
[C---:B------:R-:W-:Y:S01]  /*0e80*/  LOP3.LUT R8, R64.reuse, 0xe0, RZ, 0xc0, !PT ;  /* 0x000000e040087812 */ /* 0x040fe200078ec0ff */
[C---:B------:R-:W-:Y:S01]  /*0e90*/  IMAD R7, R3.reuse, c[0x0][0x1a4], RZ ;  /* 0x0000690003077a24 */ /* 0x040fe200078e02ff */
[----:B------:R-:W-:Y:S01]  /*0ea0*/  SEL R13, RZ, 0x110, !P0 ;  /* 0x00000110ff0d7807 */ /* 0x000fe20004000000 */
[----:B------:R-:W-:Y:S01]  /*0eb0*/  IMAD R77, R3, c[0x0][0x1b8], RZ ;  /* 0x00006e00034d7a24 */ /* 0x000fe200078e02ff */
[----:B------:R-:W-:Y:S01]  /*0ec0*/  SHF.L.U32 R21, R64, 0x8, RZ ;  /* 0x0000000840157819 */ /* 0x000fe200000006ff */
[----:B------:R-:W-:Y:S01]  /*0ed0*/  IMAD R27, R54, 0x4, R8 ;  /* 0x00000004361b7824 */ /* 0x000fe200078e0208 */
[C---:B------:R-:W-:Y:S01]  /*0ee0*/  LEA R9, R4.reuse, R7, 0x1 ;  /* 0x0000000704097211 */ /* 0x040fe200078e08ff */
[----:B------:R-:W-:Y:S01]  /*0ef0*/  IMAD.MOV.U32 R16, RZ, RZ, RZ ;  /* 0x000000ffff107224 */ /* 0x000fe200078e00ff */
[----:B------:R-:W-:Y:S01]  /*0f00*/  LOP3.LUT R18, R13, R18, RZ, 0x3c, !PT ;  /* 0x000000120d127212 */ /* 0x000fe200078e3cff */
[----:B------:R-:W-:Y:S01]  /*0f10*/  CS2R R104, SRZ ;  /* 0x0000000000687805 */ /* 0x000fe2000001ff00 */
[----:B------:R-:W-:Y:S01]  /*0f20*/  SHF.R.U32.HI R10, RZ, 0x3, R50 ;  /* 0x00000003ff0a7819 */ /* 0x000fe20000011632 */
[----:B------:R-:W-:Y:S01]  /*0f30*/  IMAD R11, R4, 0x2, R9 ;  /* 0x00000002040b7824 */ /* 0x000fe200078e0209 */
[----:B------:R-:W-:Y:S01]  /*0f40*/  LOP3.LUT R14, R64, 0x1c, RZ, 0xc0, !PT ;  /* 0x0000001c400e7812 */ /* 0x000fe200078ec0ff */
[----:B------:R-:W-:Y:S01]  /*0f50*/  CS2R R106, SRZ ;  /* 0x00000000006a7805 */ /* 0x000fe2000001ff00 */
[----:B------:R-:W-:-:S02]  /*0f60*/  LOP3.LUT R20, R0, 0x30, R48, 0x78, !PT ;  /* 0x0000003000147812 */ /* 0x000fc400078e7830 */
[----:B------:R-:W-:Y:S02]  /*0f70*/  LEA R13, R4, R11, 0x1 ;  /* 0x0000000b040d7211 */ /* 0x000fe400078e08ff */
[----:B------:R-:W-:Y:S01]  /*0f80*/  LOP3.LUT R26, R0, 0xf00, R21, 0xf8, !PT ;  /* 0x00000f00001a7812 */ /* 0x000fe200078ef815 */
[----:B------:R-:W-:Y:S01]  /*0f90*/  IMAD.U32 R20, R27, 0x40, R20 ;  /* 0x000000401b147824 */ /* 0x000fe200078e0014 */
[----:B------:R-:W-:Y:S01]  /*0fa0*/  LOP3.LUT R2, R64, 0x10, RZ, 0xc0, !PT ;  /* 0x0000001040027812 */ /* 0x000fe200078ec0ff */
[----:B------:R-:W-:Y:S01]  /*0fb0*/  IMAD R15, R4, 0x2, R13 ;  /* 0x00000002040f7824 */ /* 0x000fe200078e020d */
[----:B------:R-:W-:Y:S01]  /*0fc0*/  LOP3.LUT R10, R10, 0x1c, RZ, 0xc0, !PT ;  /* 0x0000001c0a0a7812 */ /* 0x000fe200078ec0ff */
[----:B------:R-:W-:Y:S01]  /*0fd0*/  IMAD R0, R46, c[0x0][0x1a0], RZ ;  /* 0x000068002e007a24 */ /* 0x000fe200078e02ff */
[----:B------:R-:W-:Y:S01]  /*0fe0*/  SHF.L.U32 R21, R14, 0x3, RZ ;  /* 0x000000030e157819 */ /* 0x000fe200000006ff */
[----:B------:R-:W-:Y:S01]  /*0ff0*/  IMAD R17, R4, 0x2, R15 ;  /* 0x0000000204117824 */ /* 0x000fe200078e020f */
[----:B------:R-:W-:Y:S01]  /*1000*/  LOP3.LUT R19, R6, 0x10, R48, 0x78, !PT ;  /* 0x0000001006137812 */ /* 0x000fe200078e7830 */
[----:B------:R-:W-:Y:S01]  /*1010*/  IMAD R6, R5, c[0x0][0x1a8], RZ ;  /* 0x00006a0005067a24 */ /* 0x000fe200078e02ff */
[----:B------:R-:W-:Y:S01]  /*1020*/  IADD3 R21, R21, R10, RZ ;  /* 0x0000000a15157210 */ /* 0x000fe20007ffe0ff */
[----:B------:R-:W-:Y:S01]  /*1030*/  IMAD.SHL.U32 R2, R2, 0x40, RZ ;  /* 0x0000004002027824 */ /* 0x000fe200078e00ff */
[----:B------:R-:W-:Y:S01]  /*1040*/  LEA R23, R4, R17, 0x1 ;  /* 0x0000001104177211 */ /* 0x000fe200078e08ff */
[----:B------:R-:W-:Y:S01]  /*1050*/  IMAD R10, R5, c[0x0][0x1b4], RZ ;  /* 0x00006d00050a7a24 */ /* 0x000fe200078e02ff */
[----:B------:R-:W-:Y:S01]  /*1060*/  LOP3.LUT R12, R22, 0x7c, RZ, 0xc0, !PT ;  /* 0x0000007c160c7812 */ /* 0x000fe200078ec0ff */
[----:B------:R-:W-:Y:S01]  /*1070*/  IMAD.SHL.U32 R5, R0, 0x2, RZ ;  /* 0x0000000200057824 */ /* 0x000fe200078e00ff */
[----:B------:R-:W-:Y:S01]  /*1080*/  SHF.R.U32.HI R22, RZ, 0x1, R8 ;  /* 0x00000001ff167819 */ /* 0x000fe20000011608 */
[----:B------:R-:W-:Y:S01]  /*1090*/  IMAD R25, R4, 0x2, R23 ;  /* 0x0000000204197824 */ /* 0x000fe200078e0217 */
[----:B------:R-:W-:Y:S01]  /*10a0*/  LOP3.LUT R19, R19, R2, RZ, 0xfc, !PT ;  /* 0x0000000213137212 */ /* 0x000fe200078efcff */
[----:B------:R-:W-:Y:S01]  /*10b0*/  IMAD.SHL.U32 R8, R6, 0x2, RZ ;  /* 0x0000000206087824 */ /* 0x000fe200078e00ff */
[----:B------:R-:W-:Y:S01]  /*10c0*/  LEA R31, R14, R12, 0x6 ;  /* 0x0000000c0e1f7211 */ /* 0x000fe200078e30ff */
[----:B------:R-:W-:Y:S01]  /*10d0*/  IMAD R27, R4, 0x2, R25 ;  /* 0x00000002041b7824 */ /* 0x000fe200078e0219 */
[----:B------:R-:W-:Y:S01]  /*10e0*/  LOP3.LUT R26, R26, 0x10, R64, 0x78, !PT ;  /* 0x000000101a1a7812 */ /* 0x000fe200078e7840 */
[----:B------:R-:W-:Y:S01]  /*10f0*/  IMAD R2, R46, c[0x0][0x1b0], RZ ;  /* 0x00006c002e027a24 */ /* 0x000fe200078e02ff */
[----:B------:R-:W-:Y:S01]  /*1100*/  IADD3 R12, P0, P1, R8, c[0x0][0x168], R5 ;  /* 0x00005a00080c7a10 */ /* 0x000fe2000791e005 */
[----:B------:R-:W-:Y:S01]  /*1110*/  IMAD R33, R4, 0x2, R27 ;  /* 0x0000000204217824 */ /* 0x000fe200078e021b */
[----:B------:R-:W-:Y:S01]  /*1120*/  LOP3.LUT R22, R31, R22, RZ, 0x3c, !PT ;  /* 0x000000161f167212 */ /* 0x000fe200078e3cff */
[----:B------:R-:W-:Y:S01]  /*1130*/  IMAD.HI R0, R0, 0x2, RZ ;  /* 0x0000000200007827 */ /* 0x000fe200078e02ff */
[----:B------:R-:W-:-:S02]  /*1140*/  SHF.L.U32 R52, R2, 0x1, RZ ;  /* 0x0000000102347819 */ /* 0x000fc400000006ff */
[----:B------:R-:W-:Y:S01]  /*1150*/  MOV R30, 0xff800000 ;  /* 0xff800000001e7802 */ /* 0x000fe20000000f00 */
[----:B------:R-:W-:Y:S01]  /*1160*/  IMAD R41, R4, 0x2, R33 ;  /* 0x0000000204297824 */ /* 0x000fe200078e0221 */
[----:B------:R-:W-:Y:S01]  /*1170*/  LOP3.LUT R252, R18, 0x60, RZ, 0x3c, !PT ;  /* 0x0000006012fc7812 */ /* 0x000fe200078e3cff */
[----:B------:R-:W-:-:S04]  /*1180*/  IMAD.HI R5, R6, 0x2, RZ ;  /* 0x0000000206057827 */ /* 0x000fc800078e02ff */
[----:B------:R-:W-:Y:S01]  /*1190*/  IMAD R43, R4, 0x2, R41 ;  /* 0x00000002042b7824 */ /* 0x000fe200078e0229 */
[----:B------:R-:W-:Y:S01]  /*11a0*/  IADD3.X R6, R5, c[0x0][0x16c], R0, P0, P1 ;  /* 0x00005b0005067a10 */ /* 0x000fe200007e2400 */
[----:B------:R-:W-:Y:S01]  /*11b0*/  IMAD.SHL.U32 R29, R10, 0x2, RZ ;  /* 0x000000020a1d7824 */ /* 0x000fe200078e00ff */
[-C--:B------:R-:W-:Y:S01]  /*11c0*/  LEA R36, P0, R7, R12.reuse, 0x1 ;  /* 0x0000000c07247211 */ /* 0x080fe200078008ff */
[----:B------:R-:W-:Y:S01]  /*11d0*/  IMAD.HI R8, R2, 0x2, RZ ;  /* 0x0000000202087827 */ /* 0x000fe200078e02ff */
[----:B------:R-:W-:Y:S02]  /*11e0*/  LEA R45, R4, R43, 0x1 ;  /* 0x0000002b042d7211 */ /* 0x000fe400078e08ff */
[----:B------:R-:W-:Y:S01]  /*11f0*/  IADD3 R52, P2, P3, R29, c[0x0][0x170], R52 ;  /* 0x00005c001d347a10 */ /* 0x000fe20007b5e034 */
[----:B------:R-:W-:Y:S01]  /*1200*/  IMAD.HI R29, R10, 0x2, RZ ;  /* 0x000000020a1d7827 */ /* 0x000fe200078e02ff */
[----:B------:R-:W-:Y:S02]  /*1210*/  LEA R34, P1, R9, R12, 0x1 ;  /* 0x0000000c09227211 */ /* 0x000fe400078208ff */
[----:B------:R-:W-:Y:S01]  /*1220*/  LEA.HI.X.SX32 R37, R7, R6, 0x1, P0 ;  /* 0x0000000607257211 */ /* 0x000fe200000f0eff */
[----:B------:R-:W-:Y:S01]  /*1230*/  IMAD R47, R4, 0x2, R45 ;  /* 0x00000002042f7824 */ /* 0x000fe200078e022d */
[----:B------:R-:W-:-:S02]  /*1240*/  LEA R28, P0, R11, R12, 0x1 ;  /* 0x0000000c0b1c7211 */ /* 0x000fc400078008ff */
[----:B------:R-:W-:Y:S01]  /*1250*/  IADD3.X R0, R29, c[0x0][0x174], R8, P2, P3 ;  /* 0x00005d001d007a10 */ /* 0x000fe200017e6408 */
[C---:B------:R-:W-:Y:S01]  /*1260*/  IMAD R49, R4.reuse, 0x2, R47 ;  /* 0x0000000204317824 */ /* 0x040fe200078e022f */
[-C--:B------:R-:W-:Y:S01]  /*1270*/  LEA.HI.X.SX32 R35, R9, R6.reuse, 0x1, P1 ;  /* 0x0000000609237211 */ /* 0x080fe200008f0eff */
[----:B------:R-:W-:Y:S01]  /*1280*/  STL.64 [R1+0x298], R36 ;  /* 0x0002982401007387 */ /* 0x000fe20000100a00 */
[----:B------:R-:W-:Y:S01]  /*1290*/  LEA.HI.X.SX32 R29, R11, R6, 0x1, P0 ;  /* 0x000000060b1d7211 */ /* 0x000fe200000f0eff */
[C---:B------:R-:W-:Y:S01]  /*12a0*/  IMAD R3, R4.reuse, 0x2, R49 ;  /* 0x0000000204037824 */ /* 0x040fe200078e0231 */
[C---:B------:R-:W-:Y:S01]  /*12b0*/  LEA R8, P1, R15.reuse, R12, 0x1 ;  /* 0x0000000c0f087211 */ /* 0x040fe200078208ff */
[----:B------:R-:W-:Y:S01]  /*12c0*/  STL.64 [R1+0x290], R34 ;  /* 0x0002902201007387 */ /* 0x000fe20000100a00 */
[----:B------:R-:W-:Y:S02]  /*12d0*/  MOV R2, c[0x0][0x1b8] ;  /* 0x00006e0000027a02 */ /* 0x000fe40000000f00 */
[----:B------:R-:W-:Y:S01]  /*12e0*/  LEA R5, R4, R3, 0x1 ;  /* 0x0000000304057211 */ /* 0x000fe200078e08ff */
[----:B------:R0:W-:Y:S01]  /*12f0*/  STL.64 [R1+0x288], R28 ;  /* 0x0002881c01007387 */ /* 0x0001e20000100a00 */
[----:B------:R-:W-:Y:S01]  /*1300*/  LEA.HI.X.SX32 R9, R15, R6, 0x1, P1 ;  /* 0x000000060f097211 */ /* 0x000fe200008f0eff */
[----:B------:R-:W-:-:S02]  /*1310*/  IMAD R79, R2, 0x2, R77 ;  /* 0x00000002024f7824 */ /* 0x000fc400078e024d */
[----:B------:R-:W-:Y:S02]  /*1320*/  IMAD R51, R4, 0x2, R5 ;  /* 0x0000000204337824 */ /* 0x000fe400078e0205 */
[----:B------:R-:W-:-:S03]  /*1330*/  IMAD R81, R2, 0x2, R79 ;  /* 0x0000000202517824 */ /* 0x000fc600078e024f */
[----:B------:R-:W-:Y:S01]  /*1340*/  LEA R53, R4, R51, 0x1 ;  /* 0x0000003304357211 */ /* 0x000fe200078e08ff */
[----:B------:R-:W-:Y:S01]  /*1350*/  IMAD R83, R2, 0x2, R81 ;  /* 0x0000000202537824 */ /* 0x000fe200078e0251 */
[----:B0-----:R-:W-:-:S03]  /*1360*/  LEA R28, P0, R13, R12, 0x1 ;  /* 0x0000000c0d1c7211 */ /* 0x001fc600078008ff */
[----:B------:R-:W-:Y:S01]  /*1370*/  IMAD R55, R4, 0x2, R53 ;  /* 0x0000000204377824 */ /* 0x000fe200078e0235 */
[----:B------:R-:W-:Y:S02]  /*1380*/  LEA R85, R2, R83, 0x1 ;  /* 0x0000005302557211 */ /* 0x000fe400078e08ff */
[----:B------:R-:W-:Y:S01]  /*1390*/  LEA.HI.X.SX32 R29, R13, R6, 0x1, P0 ;  /* 0x000000060d1d7211 */ /* 0x000fe200000f0eff */
[----:B------:R-:W-:Y:S01]  /*13a0*/  IMAD R57, R4, 0x2, R55 ;  /* 0x0000000204397824 */ /* 0x000fe200078e0237 */
[C---:B------:R-:W-:Y:S01]  /*13b0*/  LEA R10, P0, R17.reuse, R12, 0x1 ;  /* 0x0000000c110a7211 */ /* 0x040fe200078008ff */
[C---:B------:R-:W-:Y:S02]  /*13c0*/  IMAD R87, R2.reuse, 0x2, R85 ;  /* 0x0000000202577824 */ /* 0x040fe400078e0255 */
[----:B------:R-:W-:Y:S01]  /*13d0*/  STL.64 [R1+0x280], R28 ;  /* 0x0002801c01007387 */ /* 0x000fe20000100a00 */
[----:B------:R-:W-:Y:S01]  /*13e0*/  LEA.HI.X.SX32 R11, R17, R6, 0x1, P0 ;  /* 0x00000006110b7211 */ /* 0x000fe200000f0eff */
[----:B------:R-:W-:Y:S01]  /*13f0*/  IMAD R35, R2, 0x2, R87 ;  /* 0x0000000202237824 */ /* 0x000fe200078e0257 */
[----:B------:R-:W-:Y:S01]  /*1400*/  LEA R59, R4, R57, 0x1 ;  /* 0x00000039043b7211 */ /* 0x000fe200078e08ff */
[----:B------:R0:W-:Y:S03]  /*1410*/  STL.64 [R1+0x278], R8 ;  /* 0x0002780801007387 */ /* 0x0001e60000100a00 */
[----:B------:R-:W-:Y:S01]  /*1420*/  LEA R37, R2, R35, 0x1 ;  /* 0x0000002302257211 */ /* 0x000fe200078e08ff */
[----:B------:R1:W-:Y:S01]  /*1430*/  STL.64 [R1+0x270], R10 ;  /* 0x0002700a01007387 */ /* 0x0003e20000100a00 */
[----:B------:R-:W-:-:S03]  /*1440*/  IMAD R61, R4, 0x2, R59 ;  /* 0x00000002043d7824 */ /* 0x000fc600078e023b */
[----:B------:R-:W-:Y:S02]  /*1450*/  IMAD R39, R2, 0x2, R37 ;  /* 0x0000000202277824 */ /* 0x000fe400078e0225 */
[----:B------:R-:W-:Y:S01]  /*1460*/  IMAD R63, R4, 0x2, R61 ;  /* 0x00000002043f7824 */ /* 0x000fe200078e023d */
[----:B0-----:R-:W-:Y:S01]  /*1470*/  LEA R8, P1, R23, R12, 0x1 ;  /* 0x0000000c17087211 */ /* 0x001fe200078208ff */
[----:B------:R-:W-:-:S03]  /*1480*/  IMAD R29, R2, 0x2, R39 ;  /* 0x00000002021d7824 */ /* 0x000fc600078e0227 */
[C---:B------:R-:W-:Y:S01]  /*1490*/  LEA R65, R4.reuse, R63, 0x1 ;  /* 0x0000003f04417211 */ /* 0x040fe200078e08ff */
[----:B------:R-:W-:Y:S01]  /*14a0*/  IMAD.MOV.U32 R28, RZ, RZ, 0x3f800000 ;  /* 0x3f800000ff1c7424 */ /* 0x000fe200078e00ff */
[----:B------:R-:W-:Y:S02]  /*14b0*/  LEA.HI.X.SX32 R9, R23, R6, 0x1, P1 ;  /* 0x0000000617097211 */ /* 0x000fe400008f0eff */
[C---:B-1----:R-:W-:Y:S01]  /*14c0*/  LEA R10, P0, R25.reuse, R12, 0x1 ;  /* 0x0000000c190a7211 */ /* 0x042fe200078008ff */
[----:B------:R-:W-:Y:S01]  /*14d0*/  IMAD R67, R4, 0x2, R65 ;  /* 0x0000000204437824 */ /* 0x000fe200078e0241 */
[----:B------:R-:W-:Y:S01]  /*14e0*/  LEA R31, R2, R29, 0x1 ;  /* 0x0000001d021f7211 */ /* 0x000fe200078e08ff */
[----:B------:R0:W-:Y:S01]  /*14f0*/  STL.64 [R1+0x268], R8 ;  /* 0x0002680801007387 */ /* 0x0001e20000100a00 */
[----:B------:R-:W-:Y:S01]  /*1500*/  LEA.HI.X.SX32 R11, R25, R6, 0x1, P0 ;  /* 0x00000006190b7211 */ /* 0x000fe200000f0eff */
[----:B------:R-:W-:-:S04]  /*1510*/  IMAD R69, R4, 0x2, R67 ;  /* 0x0000000204457824 */ /* 0x000fc800078e0243 */
[----:B------:R1:W-:Y:S01]  /*1520*/  STL.64 [R1+0x260], R10 ;  /* 0x0002600a01007387 */ /* 0x0003e20000100a00 */
[----:B0-----:R-:W-:-:S04]  /*1530*/  LEA R8, P1, R27, R12, 0x1 ;  /* 0x0000000c1b087211 */ /* 0x001fc800078208ff */
[----:B------:R-:W-:Y:S02]  /*1540*/  LEA.HI.X.SX32 R9, R27, R6, 0x1, P1 ;  /* 0x000000061b097211 */ /* 0x000fe400008f0eff */
[----:B-1----:R-:W-:-:S03]  /*1550*/  LEA R10, P0, R33, R12, 0x1 ;  /* 0x0000000c210a7211 */ /* 0x002fc600078008ff */
[----:B------:R0:W-:Y:S01]  /*1560*/  STL.64 [R1+0x258], R8 ;  /* 0x0002580801007387 */ /* 0x0001e20000100a00 */
[----:B------:R-:W-:Y:S01]  /*1570*/  LEA.HI.X.SX32 R11, R33, R6, 0x1, P0 ;  /* 0x00000006210b7211 */ /* 0x000fe200000f0eff */
[----:B------:R-:W-:-:S04]  /*1580*/  IMAD R33, R2, 0x2, R31 ;  /* 0x0000000202217824 */ /* 0x000fc800078e021f */
[----:B------:R1:W-:Y:S01]  /*1590*/  STL.64 [R1+0x250], R10 ;  /* 0x0002500a01007387 */ /* 0x0003e20000100a00 */
[----:B------:R-:W-:Y:S01]  /*15a0*/  IMAD R23, R2, 0x2, R33 ;  /* 0x0000000202177824 */ /* 0x000fe200078e0221 */
[----:B0-----:R-:W-:-:S04]  /*15b0*/  LEA R8, P1, R41, R12, 0x1 ;  /* 0x0000000c29087211 */ /* 0x001fc800078208ff */
[C---:B------:R-:W-:Y:S02]  /*15c0*/  LEA R25, R2.reuse, R23, 0x1 ;  /* 0x0000001702197211 */ /* 0x040fe400078e08ff */
[----:B------:R-:W-:Y:S02]  /*15d0*/  LEA.HI.X.SX32 R9, R41, R6, 0x1, P1 ;  /* 0x0000000629097211 */ /* 0x000fe400008f0eff */
[C---:B-1----:R-:W-:Y:S01]  /*15e0*/  LEA R10, P0, R43.reuse, R12, 0x1 ;  /* 0x0000000c2b0a7211 */ /* 0x042fe200078008ff */
[----:B------:R-:W-:Y:S01]  /*15f0*/  IMAD R27, R2, 0x2, R25 ;  /* 0x00000002021b7824 */ /* 0x000fe200078e0219 */
[----:B------:R-:W-:Y:S01]  /*1600*/  LEA R41, R4, R69, 0x1 ;  /* 0x0000004504297211 */ /* 0x000fe200078e08ff */
[----:B------:R0:W-:Y:S01]  /*1610*/  STL.64 [R1+0x248], R8 ;  /* 0x0002480801007387 */ /* 0x0001e20000100a00 */
[----:B------:R-:W-:Y:S01]  /*1620*/  LEA.HI.X.SX32 R11, R43, R6, 0x1, P0 ;  /* 0x000000062b0b7211 */ /* 0x000fe200000f0eff */
[----:B------:R-:W-:Y:S02]  /*1630*/  IMAD R13, R2, 0x2, R27 ;  /* 0x00000002020d7824 */ /* 0x000fe400078e021b */
[----:B------:R-:W-:-:S02]  /*1640*/  IMAD R43, R4, 0x2, R41 ;  /* 0x00000002042b7824 */ /* 0x000fc400078e0229 */
[----:B------:R1:W-:Y:S01]  /*1650*/  STL.64 [R1+0x240], R10 ;  /* 0x0002400a01007387 */ /* 0x0003e20000100a00 */
[----:B------:R-:W-:Y:S02]  /*1660*/  LEA R15, R2, R13, 0x1 ;  /* 0x0000000d020f7211 */ /* 0x000fe400078e08ff */
[----:B0-----:R-:W-:-:S03]  /*1670*/  LEA R8, P1, R45, R12, 0x1 ;  /* 0x0000000c2d087211 */ /* 0x001fc600078208ff */
[----:B------:R-:W-:Y:S01]  /*1680*/  IMAD R17, R2, 0x2, R15 ;  /* 0x0000000202117824 */ /* 0x000fe200078e020f */
[----:B------:R-:W-:Y:S01]  /*1690*/  LEA.HI.X.SX32 R9, R45, R6, 0x1, P1 ;  /* 0x000000062d097211 */ /* 0x000fe200008f0eff */
[----:B------:R-:W-:Y:S01]  /*16a0*/  IMAD R45, R4, 0x2, R43 ;  /* 0x00000002042d7824 */ /* 0x000fe200078e022b */
[C---:B-1----:R-:W-:Y:S01]  /*16b0*/  LEA R10, P0, R47.reuse, R12, 0x1 ;  /* 0x0000000c2f0a7211 */ /* 0x042fe200078008ff */
[----:B------:R-:W-:Y:S02]  /*16c0*/  IMAD R7, R2, 0x2, R17 ;  /* 0x0000000202077824 */ /* 0x000fe400078e0211 */
[----:B------:R0:W-:Y:S01]  /*16d0*/  STL.64 [R1+0x238], R8 ;  /* 0x0002380801007387 */ /* 0x0001e20000100a00 */
[----:B------:R-:W-:Y:S02]  /*16e0*/  LEA.HI.X.SX32 R11, R47, R6, 0x1, P0 ;  /* 0x000000062f0b7211 */ /* 0x000fe400000f0eff */
[----:B------:R-:W-:-:S03]  /*16f0*/  LEA R47, R4, R45, 0x1 ;  /* 0x0000002d042f7211 */ /* 0x000fc600078e08ff */
[----:B------:R1:W-:Y:S01]  /*1700*/  STL.64 [R1+0x230], R10 ;  /* 0x0002300a01007387 */ /* 0x0003e20000100a00 */
[----:B0-----:R-:W-:-:S04]  /*1710*/  LEA R8, P1, R49, R12, 0x1 ;  /* 0x0000000c31087211 */ /* 0x001fc800078208ff */
[----:B------:R-:W-:Y:S01]  /*1720*/  LEA.HI.X.SX32 R9, R49, R6, 0x1, P1 ;  /* 0x0000000631097211 */ /* 0x000fe200008f0eff */
[----:B------:R-:W-:Y:S01]  /*1730*/  IMAD R49, R4, 0x2, R47 ;  /* 0x0000000204317824 */ /* 0x000fe200078e022f */
[----:B-1----:R-:W-:-:S03]  /*1740*/  LEA R10, P0, R3, R12, 0x1 ;  /* 0x0000000c030a7211 */ /* 0x002fc600078008ff */
[----:B------:R0:W-:Y:S01]  /*1750*/  STL.64 [R1+0x228], R8 ;  /* 0x0002280801007387 */ /* 0x0001e20000100a00 */
[----:B------:R-:W-:Y:S01]  /*1760*/  LEA.HI.X.SX32 R11, R3, R6, 0x1, P0 ;  /* 0x00000006030b7211 */ /* 0x000fe200000f0eff */
[----:B------:R-:W-:-:S04]  /*1770*/  IMAD R71, R4, 0x2, R49 ;  /* 0x0000000204477824 */ /* 0x000fc800078e0231 */
[----:B------:R1:W-:Y:S01]  /*1780*/  STL.64 [R1+0x220], R10 ;  /* 0x0002200a01007387 */ /* 0x0003e20000100a00 */
[----:B------:R-:W-:Y:S02]  /*1790*/  LEA R73, R4, R71, 0x1 ;  /* 0x0000004704497211 */ /* 0x000fe400078e08ff */
[----:B0-----:R-:W-:-:S04]  /*17a0*/  LEA R8, P1, R5, R12, 0x1 ;  /* 0x0000000c05087211 */ /* 0x001fc800078208ff */
[----:B------:R-:W-:Y:S02]  /*17b0*/  LEA.HI.X.SX32 R9, R5, R6, 0x1, P1 ;  /* 0x0000000605097211 */ /* 0x000fe400008f0eff */
[----:B-1----:R-:W-:-:S03]  /*17c0*/  LEA R10, P1, R53, R12, 0x1 ;  /* 0x0000000c350a7211 */ /* 0x002fc600078208ff */
[----:B------:R0:W-:Y:S01]  /*17d0*/  STL.64 [R1+0x218], R8 ;  /* 0x0002180801007387 */ /* 0x0001e20000100a00 */
[----:B------:R-:W-:Y:S02]  /*17e0*/  LEA.HI.X.SX32 R11, R53, R6, 0x1, P1 ;  /* 0x00000006350b7211 */ /* 0x000fe400008f0eff */
[----:B------:R-:W-:-:S04]  /*17f0*/  LEA R74, P1, R57, R12, 0x1 ;  /* 0x0000000c394a7211 */ /* 0x000fc800078208ff */
[----:B------:R-:W-:Y:S02]  /*1800*/  LEA.HI.X.SX32 R75, R57, R6, 0x1, P1 ;  /* 0x00000006394b7211 */ /* 0x000fe400008f0eff */
[-C--:B------:R-:W-:Y:S02]  /*1810*/  LEA R90, P1, R61, R12.reuse, 0x1 ;  /* 0x0000000c3d5a7211 */ /* 0x080fe400078208ff */
[----:B0-----:R-:W-:Y:S02]  /*1820*/  LEA R8, P0, R51, R12, 0x1 ;  /* 0x0000000c33087211 */ /* 0x001fe400078008ff */
[-C--:B------:R-:W-:Y:S02]  /*1830*/  LEA.HI.X.SX32 R91, R61, R6.reuse, 0x1, P1 ;  /* 0x000000063d5b7211 */ /* 0x080fe400008f0eff */
[----:B------:R-:W-:Y:S01]  /*1840*/  LEA.HI.X.SX32 R9, R51, R6, 0x1, P0 ;  /* 0x0000000633097211 */ /* 0x000fe200000f0eff */
[----:B------:R-:W-:Y:S01]  /*1850*/  IMAD R51, R4, 0x2, R73 ;  /* 0x0000000204337824 */ /* 0x000fe200078e0249 */
[----:B------:R-:W-:-:S03]  /*1860*/  LEA R88, P0, R55, R12, 0x1 ;  /* 0x0000000c37587211 */ /* 0x000fc600078008ff */
[----:B------:R0:W-:Y:S01]  /*1870*/  STL.64 [R1+0x210], R8 ;  /* 0x0002100801007387 */ /* 0x0001e20000100a00 */
[----:B------:R-:W-:Y:S01]  /*1880*/  LEA.HI.X.SX32 R89, R55, R6, 0x1, P0 ;  /* 0x0000000637597211 */ /* 0x000fe200000f0eff */
[C---:B------:R-:W-:Y:S01]  /*1890*/  IMAD R53, R4.reuse, 0x2, R51 ;  /* 0x0000000204357824 */ /* 0x040fe200078e0233 */
[C---:B------:R-:W-:Y:S01]  /*18a0*/  LEA R92, P0, R59.reuse, R12, 0x1 ;  /* 0x0000000c3b5c7211 */ /* 0x040fe200078008ff */
[----:B------:R1:W-:Y:S03]  /*18b0*/  STL.64 [R1+0x208], R10 ;  /* 0x0002080a01007387 */ /* 0x0003e60000100a00 */
[----:B------:R-:W-:Y:S01]  /*18c0*/  LEA.HI.X.SX32 R93, R59, R6, 0x1, P0 ;  /* 0x000000063b5d7211 */ /* 0x000fe200000f0eff */
[----:B------:R2:W-:Y:S01]  /*18d0*/  STL.64 [R1+0x200], R88 ;  /* 0x0002005801007387 */ /* 0x0005e20000100a00 */
[----:B------:R-:W-:-:S03]  /*18e0*/  LEA R55, R4, R53, 0x1 ;  /* 0x0000003504377211 */ /* 0x000fc600078e08ff */
[----:B------:R3:W-:Y:S01]  /*18f0*/  STL.64 [R1+0x1f8], R74 ;  /* 0x0001f84a01007387 */ /* 0x0007e20000100a00 */
[----:B0-----:R-:W-:Y:S01]  /*1900*/  LEA R9, R2, R7, 0x1 ;  /* 0x0000000702097211 */ /* 0x001fe200078e08ff */
[----:B------:R-:W-:Y:S02]  /*1910*/  IMAD R57, R4, 0x2, R55 ;  /* 0x0000000204397824 */ /* 0x000fe400078e0237 */
[----:B------:R0:W-:Y:S02]  /*1920*/  STL.64 [R1+0x1f0], R92 ;  /* 0x0001f05c01007387 */ /* 0x0001e40000100a00 */
[C---:B-1----:R-:W-:Y:S01]  /*1930*/  IMAD R11, R2.reuse, 0x2, R9 ;  /* 0x00000002020b7824 */ /* 0x042fe200078e0209 */
[C---:B--2---:R-:W-:Y:S01]  /*1940*/  LEA R88, P2, R63.reuse, R12, 0x1 ;  /* 0x0000000c3f587211 */ /* 0x044fe200078408ff */
[----:B------:R1:W-:Y:S02]  /*1950*/  STL.64 [R1+0x1e8], R90 ;  /* 0x0001e85a01007387 */ /* 0x0003e40000100a00 */
[----:B------:R-:W-:Y:S01]  /*1960*/  IMAD R3, R2, 0x2, R11 ;  /* 0x0000000202037824 */ /* 0x000fe200078e020b */
[----:B------:R-:W-:Y:S01]  /*1970*/  LEA.HI.X.SX32 R89, R63, R6, 0x1, P2 ;  /* 0x000000063f597211 */ /* 0x000fe200010f0eff */
[----:B---3--:R-:W-:-:S03]  /*1980*/  IMAD R75, R4, 0x2, R57 ;  /* 0x00000002044b7824 */ /* 0x008fc600078e0239 */
[----:B------:R-:W-:Y:S02]  /*1990*/  LEA R5, R2, R3, 0x1 ;  /* 0x0000000302057211 */ /* 0x000fe400078e08ff */
[-C--:B0-----:R-:W-:Y:S01]  /*19a0*/  LEA R92, P0, R65, R12.reuse, 0x1 ;  /* 0x0000000c415c7211 */ /* 0x081fe200078008ff */
[----:B------:R0:W-:Y:S01]  /*19b0*/  STL.64 [R1+0x1e0], R88 ;  /* 0x0001e05801007387 */ /* 0x0001e20000100a00 */
[C---:B------:R-:W-:Y:S01]  /*19c0*/  IMAD R59, R4.reuse, 0x2, R75 ;  /* 0x00000002043b7824 */ /* 0x040fe200078e024b */
[----:B-1----:R-:W-:Y:S02]  /*19d0*/  LEA R90, P1, R67, R12, 0x1 ;  /* 0x0000000c435a7211 */ /* 0x002fe400078208ff */
[-C--:B------:R-:W-:Y:S02]  /*19e0*/  LEA.HI.X.SX32 R93, R65, R6.reuse, 0x1, P0 ;  /* 0x00000006415d7211 */ /* 0x080fe400000f0eff */
[----:B------:R-:W-:Y:S02]  /*19f0*/  LEA.HI.X.SX32 R91, R67, R6, 0x1, P1 ;  /* 0x00000006435b7211 */ /* 0x000fe400008f0eff */
[----:B------:R-:W-:Y:S01]  /*1a00*/  LEA R61, R4, R59, 0x1 ;  /* 0x0000003b043d7211 */ /* 0x000fe200078e08ff */
[----:B------:R-:W-:Y:S01]  /*1a10*/  STL.64 [R1+0x1d8], R92 ;  /* 0x0001d85c01007387 */ /* 0x000fe20000100a00 */
[----:B0-----:R-:W-:-:S03]  /*1a20*/  LEA R88, P2, R69, R12, 0x1 ;  /* 0x0000000c45587211 */ /* 0x001fc600078408ff */
[----:B------:R0:W-:Y:S01]  /*1a30*/  STL.64 [R1+0x1d0], R90 ;  /* 0x0001d05a01007387 */ /* 0x0001e20000100a00 */
[C---:B------:R-:W-:Y:S01]  /*1a40*/  IMAD R63, R4.reuse, 0x2, R61 ;  /* 0x00000002043f7824 */ /* 0x040fe200078e023d */
[----:B------:R-:W-:Y:S02]  /*1a50*/  LEA.HI.X.SX32 R89, R69, R6, 0x1, P2 ;  /* 0x0000000645597211 */ /* 0x000fe400010f0eff */
[C---:B------:R-:W-:Y:S01]  /*1a60*/  LEA R66, P2, R45.reuse, R12, 0x1 ;  /* 0x0000000c2d427211 */ /* 0x040fe200078408ff */
[----:B------:R-:W-:Y:S02]  /*1a70*/  IMAD R65, R4, 0x2, R63 ;  /* 0x0000000204417824 */ /* 0x000fe400078e023f */
[----:B------:R1:W-:Y:S01]  /*1a80*/  STL.64 [R1+0x1c8], R88 ;  /* 0x0001c85801007387 */ /* 0x0003e20000100a00 */
[----:B------:R-:W-:Y:S02]  /*1a90*/  LEA.HI.X.SX32 R67, R45, R6, 0x1, P2 ;  /* 0x000000062d437211 */ /* 0x000fe400010f0eff */
[----:B0-----:R-:W-:-:S04]  /*1aa0*/  LEA R90, P0, R41, R12, 0x1 ;  /* 0x0000000c295a7211 */ /* 0x001fc800078008ff */
[----:B------:R-:W-:Y:S02]  /*1ab0*/  LEA.HI.X.SX32 R91, R41, R6, 0x1, P0 ;  /* 0x00000006295b7211 */ /* 0x000fe400000f0eff */
[C---:B------:R-:W-:Y:S02]  /*1ac0*/  LEA R41, R4.reuse, R65, 0x1 ;  /* 0x0000004104297211 */ /* 0x040fe400078e08ff */
[C---:B-1----:R-:W-:Y:S01]  /*1ad0*/  LEA R88, P1, R43.reuse, R12, 0x1 ;  /* 0x0000000c2b587211 */ /* 0x042fe200078208ff */
[----:B------:R0:W-:Y:S03]  /*1ae0*/  STL.64 [R1+0x1c0], R90 ;  /* 0x0001c05a01007387 */ /* 0x0001e60000100a00 */
[----:B------:R-:W-:Y:S01]  /*1af0*/  LEA.HI.X.SX32 R89, R43, R6, 0x1, P1 ;  /* 0x000000062b597211 */ /* 0x000fe200008f0eff */
[----:B------:R-:W-:Y:S01]  /*1b00*/  IMAD R43, R4, 0x2, R41 ;  /* 0x00000002042b7824 */ /* 0x000fe200078e0229 */
[----:B------:R-:W-:-:S03]  /*1b10*/  LEA R68, P1, R49, R12, 0x1 ;  /* 0x0000000c31447211 */ /* 0x000fc600078208ff */
[----:B------:R1:W-:Y:S01]  /*1b20*/  STL.64 [R1+0x1b8], R88 ;  /* 0x0001b85801007387 */ /* 0x0003e20000100a00 */
[----:B------:R-:W-:Y:S01]  /*1b30*/  LEA.HI.X.SX32 R69, R49, R6, 0x1, P1 ;  /* 0x0000000631457211 */ /* 0x000fe200008f0eff */
[----:B------:R-:W-:Y:S02]  /*1b40*/  IMAD R45, R4, 0x2, R43 ;  /* 0x00000002042d7824 */ /* 0x000fe400078e022b */
[----:B------:R2:W-:Y:S01]  /*1b50*/  STL.64 [R1+0x1b0], R66 ;  /* 0x0001b04201007387 */ /* 0x0005e20000100a00 */
[----:B0-----:R-:W-:Y:S01]  /*1b60*/  CS2R R90, SRZ ;  /* 0x00000000005a7805 */ /* 0x001fe2000001ff00 */
[-C--:B-1----:R-:W-:Y:S02]  /*1b70*/  LEA R88, P0, R47, R12.reuse, 0x1 ;  /* 0x0000000c2f587211 */ /* 0x082fe400078008ff */
[----:B--2---:R-:W-:Y:S02]  /*1b80*/  LEA R66, P2, R71, R12, 0x1 ;  /* 0x0000000c47427211 */ /* 0x004fe400078408ff */
[----:B------:R-:W-:-:S02]  /*1b90*/  LEA.HI.X.SX32 R89, R47, R6, 0x1, P0 ;  /* 0x000000062f597211 */ /* 0x000fc400000f0eff */
[----:B------:R-:W-:Y:S02]  /*1ba0*/  LEA.HI.X.SX32 R67, R71, R6, 0x1, P2 ;  /* 0x0000000647437211 */ /* 0x000fe400010f0eff */
[C---:B------:R-:W-:Y:S01]  /*1bb0*/  LEA R48, P2, R53.reuse, R12, 0x1 ;  /* 0x0000000c35307211 */ /* 0x040fe200078408ff */
[----:B------:R0:W-:Y:S01]  /*1bc0*/  STL.64 [R1+0x1a8], R88 ;  /* 0x0001a85801007387 */ /* 0x0001e20000100a00 */
[----:B------:R-:W-:Y:S02]  /*1bd0*/  LEA R47, R4, R45, 0x1 ;  /* 0x0000002d042f7211 */ /* 0x000fe400078e08ff */
[----:B------:R-:W-:Y:S01]  /*1be0*/  LEA.HI.X.SX32 R49, R53, R6, 0x1, P2 ;  /* 0x0000000635317211 */ /* 0x000fe200010f0eff */
[----:B------:R1:W-:Y:S04]  /*1bf0*/  STL.64 [R1+0x1a0], R68 ;  /* 0x0001a04401007387 */ /* 0x0003e80000100a00 */
[----:B------:R2:W-:Y:S04]  /*1c00*/  STL.64 [R1+0x198], R66 ;  /* 0x0001984201007387 */ /* 0x0005e80000100a00 */
[----:B------:R3:W-:Y:S01]  /*1c10*/  STL.64 [R1+0x180], R48 ;  /* 0x0001803001007387 */ /* 0x0007e20000100a00 */
[----:B0-----:R-:W-:Y:S01]  /*1c20*/  CS2R R88, SRZ ;  /* 0x0000000000587805 */ /* 0x001fe2000001ff00 */
[----:B-1----:R-:W-:-:S02]  /*1c30*/  LEA R68, P0, R73, R12, 0x1 ;  /* 0x0000000c49447211 */ /* 0x002fc400078008ff */
[----:B--2---:R-:W-:Y:S02]  /*1c40*/  LEA R66, P1, R51, R12, 0x1 ;  /* 0x0000000c33427211 */ /* 0x004fe400078208ff */
[-C--:B------:R-:W-:Y:S02]  /*1c50*/  LEA.HI.X.SX32 R69, R73, R6.reuse, 0x1, P0 ;  /* 0x0000000649457211 */ /* 0x080fe400000f0eff */
[----:B------:R-:W-:Y:S01]  /*1c60*/  LEA.HI.X.SX32 R67, R51, R6, 0x1, P1 ;  /* 0x0000000633437211 */ /* 0x000fe200008f0eff */
[C---:B---3--:R-:W-:Y:S01]  /*1c70*/  IMAD R49, R4.reuse, 0x2, R47 ;  /* 0x0000000204317824 */ /* 0x048fe200078e022f */
[C---:B------:R-:W-:Y:S01]  /*1c80*/  LEA R70, P0, R55.reuse, R12, 0x1 ;  /* 0x0000000c37467211 */ /* 0x040fe200078008ff */
[----:B------:R0:W-:Y:S02]  /*1c90*/  STL.64 [R1+0x190], R68 ;  /* 0x0001904401007387 */ /* 0x0001e40000100a00 */
[C---:B------:R-:W-:Y:S01]  /*1ca0*/  IMAD R51, R4.reuse, 0x2, R49 ;  /* 0x0000000204337824 */ /* 0x040fe200078e0231 */
[----:B------:R-:W-:Y:S01]  /*1cb0*/  LEA.HI.X.SX32 R71, R55, R6, 0x1, P0 ;  /* 0x0000000637477211 */ /* 0x000fe200000f0eff */
[----:B------:R1:W-:Y:S03]  /*1cc0*/  STL.64 [R1+0x188], R66 ;  /* 0x0001884201007387 */ /* 0x0003e60000100a00 */
[----:B------:R-:W-:Y:S01]  /*1cd0*/  LEA R53, R4, R51, 0x1 ;  /* 0x0000003304357211 */ /* 0x000fe200078e08ff */
[----:B------:R2:W-:Y:S01]  /*1ce0*/  STL.64 [R1+0x178], R70 ;  /* 0x0001784601007387 */ /* 0x0005e20000100a00 */
[----:B0-----:R-:W-:-:S03]  /*1cf0*/  LEA R68, P1, R57, R12, 0x1 ;  /* 0x0000000c39447211 */ /* 0x001fc600078208ff */
[----:B------:R-:W-:Y:S01]  /*1d00*/  IMAD R55, R4, 0x2, R53 ;  /* 0x0000000204377824 */ /* 0x000fe200078e0235 */
[----:B-1----:R-:W-:Y:S02]  /*1d10*/  LEA R66, P2, R75, R12, 0x1 ;  /* 0x0000000c4b427211 */ /* 0x002fe400078408ff */
[-C--:B------:R-:W-:Y:S02]  /*1d20*/  LEA.HI.X.SX32 R69, R57, R6.reuse, 0x1, P1 ;  /* 0x0000000639457211 */ /* 0x080fe400008f0eff */
[----:B------:R-:W-:Y:S01]  /*1d30*/  LEA.HI.X.SX32 R67, R75, R6, 0x1, P2 ;  /* 0x000000064b437211 */ /* 0x000fe200010f0eff */
[----:B--2---:R-:W-:Y:S01]  /*1d40*/  CS2R R70, SRZ ;  /* 0x0000000000467805 */ /* 0x004fe2000001ff00 */
[C---:B------:R-:W-:Y:S01]  /*1d50*/  LEA R56, P2, R63.reuse, R12, 0x1 ;  /* 0x0000000c3f387211 */ /* 0x040fe200078408ff */
[----:B------:R0:W-:Y:S03]  /*1d60*/  STL.64 [R1+0x170], R68 ;  /* 0x0001704401007387 */ /* 0x0001e60000100a00 */
[----:B------:R-:W-:Y:S01]  /*1d70*/  LEA.HI.X.SX32 R57, R63, R6, 0x1, P2 ;  /* 0x000000063f397211 */ /* 0x000fe200010f0eff */
[----:B------:R1:W-:Y:S01]  /*1d80*/  STL.64 [R1+0x168], R66 ;  /* 0x0001684201007387 */ /* 0x0003e20000100a00 */
[----:B------:R-:W-:-:S03]  /*1d90*/  LEA R60, P2, R43, R12, 0x1 ;  /* 0x0000000c2b3c7211 */ /* 0x000fc600078408ff */
[----:B------:R2:W-:Y:S01]  /*1da0*/  STL.64 [R1+0x150], R56 ;  /* 0x0001503801007387 */ /* 0x0005e20000100a00 */
[-C--:B0-----:R-:W-:Y:S02]  /*1db0*/  LEA R68, P0, R59, R12.reuse, 0x1 ;  /* 0x0000000c3b447211 */ /* 0x081fe400078008ff */
[----:B-1----:R-:W-:Y:S02]  /*1dc0*/  LEA R66, P1, R61, R12, 0x1 ;  /* 0x0000000c3d427211 */ /* 0x002fe400078208ff */
[-C--:B------:R-:W-:Y:S02]  /*1dd0*/  LEA.HI.X.SX32 R69, R59, R6.reuse, 0x1, P0 ;  /* 0x000000063b457211 */ /* 0x080fe400000f0eff */
[-C--:B------:R-:W-:Y:S01]  /*1de0*/  LEA.HI.X.SX32 R67, R61, R6.reuse, 0x1, P1 ;  /* 0x000000063d437211 */ /* 0x080fe200008f0eff */
[C---:B--2---:R-:W-:Y:S01]  /*1df0*/  IMAD R57, R4.reuse, 0x2, R55 ;  /* 0x0000000204397824 */ /* 0x044fe200078e0237 */
[----:B------:R-:W-:Y:S01]  /*1e00*/  LEA.HI.X.SX32 R61, R43, R6, 0x1, P2 ;  /* 0x000000062b3d7211 */ /* 0x000fe200010f0eff */
[----:B------:R0:W-:Y:S03]  /*1e10*/  STL.64 [R1+0x160], R68 ;  /* 0x0001604401007387 */ /* 0x0001e60000100a00 */
[----:B------:R-:W-:Y:S01]  /*1e20*/  LEA R59, R4, R57, 0x1 ;  /* 0x00000039043b7211 */ /* 0x000fe200078e08ff */
[----:B------:R1:W-:Y:S01]  /*1e30*/  STL.64 [R1+0x158], R66 ;  /* 0x0001584201007387 */ /* 0x0003e20000100a00 */
[----:B0-----:R-:W-:-:S02]  /*1e40*/  LEA R68, P0, R65, R12, 0x1 ;  /* 0x0000000c41447211 */ /* 0x001fc400078008ff */
[----:B-1----:R-:W-:Y:S02]  /*1e50*/  LEA R66, P1, R41, R12, 0x1 ;  /* 0x0000000c29427211 */ /* 0x002fe400078208ff */
[-C--:B------:R-:W-:Y:S02]  /*1e60*/  LEA.HI.X.SX32 R69, R65, R6.reuse, 0x1, P0 ;  /* 0x0000000641457211 */ /* 0x080fe400000f0eff */
[----:B------:R-:W-:Y:S01]  /*1e70*/  LEA.HI.X.SX32 R67, R41, R6, 0x1, P1 ;  /* 0x0000000629437211 */ /* 0x000fe200008f0eff */
[C---:B------:R-:W-:Y:S01]  /*1e80*/  IMAD R41, R4.reuse, 0x2, R59 ;  /* 0x0000000204297824 */ /* 0x040fe200078e023b */
[C---:B------:R-:W-:Y:S01]  /*1e90*/  LEA R62, P1, R47.reuse, R12, 0x1 ;  /* 0x0000000c2f3e7211 */ /* 0x040fe200078208ff */
[----:B------:R0:W-:Y:S02]  /*1ea0*/  STL.64 [R1+0x148], R68 ;  /* 0x0001484401007387 */ /* 0x0001e40000100a00 */
[----:B------:R-:W-:Y:S01]  /*1eb0*/  IMAD R43, R4, 0x2, R41 ;  /* 0x00000002042b7824 */ /* 0x000fe200078e0229 */
[----:B------:R-:W-:Y:S01]  /*1ec0*/  LEA.HI.X.SX32 R63, R47, R6, 0x1, P1 ;  /* 0x000000062f3f7211 */ /* 0x000fe200008f0eff */
[----:B------:R1:W-:Y:S04]  /*1ed0*/  STL.64 [R1+0x140], R66 ;  /* 0x0001404201007387 */ /* 0x0003e80000100a00 */
[----:B------:R2:W-:Y:S01]  /*1ee0*/  STL.64 [R1+0x138], R60 ;  /* 0x0001383c01007387 */ /* 0x0005e20000100a00 */
[----:B0-----:R-:W-:Y:S01]  /*1ef0*/  CS2R R68, SRZ ;  /* 0x0000000000447805 */ /* 0x001fe2000001ff00 */
[----:B-1----:R-:W-:-:S02]  /*1f00*/  LEA R66, P0, R45, R12, 0x1 ;  /* 0x0000000c2d427211 */ /* 0x002fc400078008ff */
[----:B--2---:R-:W-:Y:S02]  /*1f10*/  LEA R60, P2, R49, R12, 0x1 ;  /* 0x0000000c313c7211 */ /* 0x004fe400078408ff */
[-C--:B------:R-:W-:Y:S02]  /*1f20*/  LEA.HI.X.SX32 R67, R45, R6.reuse, 0x1, P0 ;  /* 0x000000062d437211 */ /* 0x080fe400000f0eff */
[----:B------:R-:W-:Y:S02]  /*1f30*/  LEA.HI.X.SX32 R61, R49, R6, 0x1, P2 ;  /* 0x00000006313d7211 */ /* 0x000fe400010f0eff */
[C---:B------:R-:W-:Y:S01]  /*1f40*/  LEA R45, R4.reuse, R43, 0x1 ;  /* 0x0000002b042d7211 */ /* 0x040fe200078e08ff */
[----:B------:R0:W-:Y:S04]  /*1f50*/  STL.64 [R1+0x130], R66 ;  /* 0x0001304201007387 */ /* 0x0001e80000100a00 */
[----:B------:R1:W-:Y:S01]  /*1f60*/  STL.64 [R1+0x128], R62 ;  /* 0x0001283e01007387 */ /* 0x0003e20000100a00 */
[----:B------:R-:W-:-:S03]  /*1f70*/  IMAD R47, R4, 0x2, R45 ;  /* 0x00000002042f7824 */ /* 0x000fc600078e022d */
[----:B------:R2:W-:Y:S01]  /*1f80*/  STL.64 [R1+0x120], R60 ;  /* 0x0001203c01007387 */ /* 0x0005e20000100a00 */
[C---:B------:R-:W-:Y:S01]  /*1f90*/  IMAD R49, R4.reuse, 0x2, R47 ;  /* 0x0000000204317824 */ /* 0x040fe200078e022f */
[-C--:B0-----:R-:W-:Y:S02]  /*1fa0*/  LEA R66, P0, R51, R12.reuse, 0x1 ;  /* 0x0000000c33427211 */ /* 0x081fe400078008ff */
[----:B-1----:R-:W-:Y:S02]  /*1fb0*/  LEA R62, P1, R53, R12, 0x1 ;  /* 0x0000000c353e7211 */ /* 0x002fe400078208ff */
[----:B------:R-:W-:Y:S02]  /*1fc0*/  LEA.HI.X.SX32 R67, R51, R6, 0x1, P0 ;  /* 0x0000000633437211 */ /* 0x000fe400000f0eff */
[----:B--2---:R-:W-:Y:S02]  /*1fd0*/  LEA R60, P2, R55, R12, 0x1 ;  /* 0x0000000c373c7211 */ /* 0x004fe400078408ff */
[-C--:B------:R-:W-:Y:S01]  /*1fe0*/  LEA.HI.X.SX32 R63, R53, R6.reuse, 0x1, P1 ;  /* 0x00000006353f7211 */ /* 0x080fe200008f0eff */
[----:B------:R0:W-:Y:S01]  /*1ff0*/  STL.64 [R1+0x118], R66 ;  /* 0x0001184201007387 */ /* 0x0001e20000100a00 */
[----:B------:R-:W-:Y:S01]  /*2000*/  LEA.HI.X.SX32 R61, R55, R6, 0x1, P2 ;  /* 0x00000006373d7211 */ /* 0x000fe200010f0eff */
[----:B------:R-:W-:Y:S01]  /*2010*/  IMAD.MOV.U32 R55, RZ, RZ, -0x800000 ;  /* 0xff800000ff377424 */ /* 0x000fe200078e00ff */
[----:B------:R-:W-:Y:S01]  /*2020*/  LEA R51, R4, R49, 0x1 ;  /* 0x0000003104337211 */ /* 0x000fe200078e08ff */
[----:B------:R1:W-:Y:S04]  /*2030*/  STL.64 [R1+0x110], R62 ;  /* 0x0001103e01007387 */ /* 0x0003e80000100a00 */
[----:B------:R2:W-:Y:S01]  /*2040*/  STL.64 [R1+0x108], R60 ;  /* 0x0001083c01007387 */ /* 0x0005e20000100a00 */
[----:B0-----:R-:W-:-:S04]  /*2050*/  LEA R66, P0, R57, R12, 0x1 ;  /* 0x0000000c39427211 */ /* 0x001fc800078008ff */
[----:B------:R-:W-:Y:S02]  /*2060*/  LEA.HI.X.SX32 R67, R57, R6, 0x1, P0 ;  /* 0x0000000639437211 */ /* 0x000fe400000f0eff */
[-C--:B-1----:R-:W-:Y:S02]  /*2070*/  LEA R62, P1, R59, R12.reuse, 0x1 ;  /* 0x0000000c3b3e7211 */ /* 0x082fe400078208ff */
[----:B--2---:R-:W-:Y:S01]  /*2080*/  LEA R60, P2, R41, R12, 0x1 ;  /* 0x0000000c293c7211 */ /* 0x004fe200078408ff */
[----:B------:R-:W-:Y:S01]  /*2090*/  STL.64 [R1+0x100], R66 ;  /* 0x0001004201007387 */ /* 0x000fe20000100a00 */
[-C--:B------:R-:W-:Y:S02]  /*20a0*/  LEA.HI.X.SX32 R63, R59, R6.reuse, 0x1, P1 ;  /* 0x000000063b3f7211 */ /* 0x080fe400008f0eff */
[----:B------:R-:W-:Y:S01]  /*20b0*/  LEA.HI.X.SX32 R61, R41, R6, 0x1, P2 ;  /* 0x00000006293d7211 */ /* 0x000fe200010f0eff */
[----:B------:R-:W-:Y:S01]  /*20c0*/  IMAD R41, R4, 0x2, R51 ;  /* 0x0000000204297824 */ /* 0x000fe200078e0233 */
[----:B------:R-:W-:-:S02]  /*20d0*/  LEA R58, P1, R45, R12, 0x1 ;  /* 0x0000000c2d3a7211 */ /* 0x000fc400078208ff */
[----:B------:R-:W-:Y:S01]  /*20e0*/  LEA R56, P2, R47, R12, 0x1 ;  /* 0x0000000c2f387211 */ /* 0x000fe200078408ff */
[----:B------:R0:W-:Y:S01]  /*20f0*/  STL.64 [R1+0xf0], R60 ;  /* 0x0000f03c01007387 */ /* 0x0001e20000100a00 */
[-C--:B------:R-:W-:Y:S01]  /*2100*/  LEA.HI.X.SX32 R59, R45, R6.reuse, 0x1, P1 ;  /* 0x000000062d3b7211 */ /* 0x080fe200008f0eff */
[----:B------:R-:W-:Y:S01]  /*2110*/  IMAD R53, R4, 0x2, R41 ;  /* 0x0000000204357824 */ /* 0x000fe200078e0229 */
[----:B------:R-:W-:Y:S01]  /*2120*/  LEA.HI.X.SX32 R57, R47, R6, 0x1, P2 ;  /* 0x000000062f397211 */ /* 0x000fe200010f0eff */
[----:B------:R1:W-:Y:S01]  /*2130*/  STL.64 [R1+0xf8], R62 ;  /* 0x0000f83e01007387 */ /* 0x0003e20000100a00 */
[----:B0-----:R-:W-:-:S04]  /*2140*/  LEA R60, P0, R43, R12, 0x1 ;  /* 0x0000000c2b3c7211 */ /* 0x001fc800078008ff */
[----:B------:R-:W-:Y:S01]  /*2150*/  LEA.HI.X.SX32 R61, R43, R6, 0x1, P0 ;  /* 0x000000062b3d7211 */ /* 0x000fe200000f0eff */
[----:B-1----:R-:W-:Y:S01]  /*2160*/  CS2R R62, SRZ ;  /* 0x00000000003e7805 */ /* 0x002fe2000001ff00 */
[----:B------:R-:W-:-:S03]  /*2170*/  LEA R43, R4, R53, 0x1 ;  /* 0x00000035042b7211 */ /* 0x000fc600078e08ff */
[----:B------:R0:W-:Y:S02]  /*2180*/  STL.64 [R1+0xe8], R60 ;  /* 0x0000e83c01007387 */ /* 0x0001e40000100a00 */
[C---:B------:R-:W-:Y:S02]  /*2190*/  IMAD R45, R4.reuse, 0x2, R43 ;  /* 0x00000002042d7824 */ /* 0x040fe400078e022b */
[----:B------:R1:W-:Y:S02]  /*21a0*/  STL.64 [R1+0xe0], R58 ;  /* 0x0000e03a01007387 */ /* 0x0003e40000100a00 */
[----:B------:R-:W-:Y:S02]  /*21b0*/  IMAD R4, R4, 0x2, R45 ;  /* 0x0000000204047824 */ /* 0x000fe400078e022d */
[----:B------:R2:W-:Y:S03]  /*21c0*/  STL.64 [R1+0xd8], R56 ;  /* 0x0000d83801007387 */ /* 0x0005e60000100a00 */
[----:B------:R-:W-:-:S02]  /*21d0*/  LEA R46, P3, R4, R12, 0x1 ;  /* 0x0000000c042e7211 */ /* 0x000fc400078608ff */
[C---:B0-----:R-:W-:Y:S02]  /*21e0*/  LEA R60, P0, R49.reuse, R12, 0x1 ;  /* 0x0000000c313c7211 */ /* 0x041fe400078008ff */
[-C--:B------:R-:W-:Y:S02]  /*21f0*/  LEA.HI.X.SX32 R47, R4, R6.reuse, 0x1, P3 ;  /* 0x00000006042f7211 */ /* 0x080fe400018f0eff */
[----:B------:R-:W-:Y:S02]  /*2200*/  LEA.HI.X.SX32 R61, R49, R6, 0x1, P0 ;  /* 0x00000006313d7211 */ /* 0x000fe400000f0eff */
[-C--:B-1----:R-:W-:Y:S02]  /*2210*/  LEA R58, P1, R51, R12.reuse, 0x1 ;  /* 0x0000000c333a7211 */ /* 0x082fe400078208ff */
[----:B--2---:R-:W-:Y:S01]  /*2220*/  LEA R56, P2, R41, R12, 0x1 ;  /* 0x0000000c29387211 */ /* 0x004fe200078408ff */
[----:B------:R-:W-:Y:S01]  /*2230*/  STL.64 [R1+0xd0], R60 ;  /* 0x0000d03c01007387 */ /* 0x000fe20000100a00 */
[----:B------:R-:W-:-:S02]  /*2240*/  LEA.HI.X.SX32 R59, R51, R6, 0x1, P1 ;  /* 0x00000006333b7211 */ /* 0x000fc400008f0eff */
[----:B------:R-:W-:Y:S02]  /*2250*/  LEA.HI.X.SX32 R57, R41, R6, 0x1, P2 ;  /* 0x0000000629397211 */ /* 0x000fe400010f0eff */
[-C--:B------:R-:W-:Y:S02]  /*2260*/  LEA R50, P1, R43, R12.reuse, 0x1 ;  /* 0x0000000c2b327211 */ /* 0x080fe400078208ff */
[----:B------:R-:W-:Y:S01]  /*2270*/  LEA R48, P2, R45, R12, 0x1 ;  /* 0x0000000c2d307211 */ /* 0x000fe200078408ff */
[----:B------:R0:W-:Y:S01]  /*2280*/  STL.64 [R1+0xc0], R56 ;  /* 0x0000c03801007387 */ /* 0x0001e20000100a00 */
[-C--:B------:R-:W-:Y:S02]  /*2290*/  LEA.HI.X.SX32 R51, R43, R6.reuse, 0x1, P1 ;  /* 0x000000062b337211 */ /* 0x080fe400008f0eff */
[----:B------:R-:W-:Y:S01]  /*22a0*/  LEA.HI.X.SX32 R49, R45, R6, 0x1, P2 ;  /* 0x000000062d317211 */ /* 0x000fe200010f0eff */
[----:B------:R-:W-:Y:S01]  /*22b0*/  STL.64 [R1+0xc8], R58 ;  /* 0x0000c83a01007387 */ /* 0x000fe20000100a00 */
[----:B------:R-:W-:-:S02]  /*22c0*/  LEA R44, P2, R81, R52, 0x1 ;  /* 0x00000034512c7211 */ /* 0x000fc400078408ff */
[C---:B------:R-:W-:Y:S02]  /*22d0*/  LEA R41, R2.reuse, R5, 0x1 ;  /* 0x0000000502297211 */ /* 0x040fe400078e08ff */
[----:B------:R-:W-:Y:S02]  /*22e0*/  LEA.HI.X.SX32 R45, R81, R0, 0x1, P2 ;  /* 0x00000000512d7211 */ /* 0x000fe400010f0eff */
[----:B------:R-:W-:Y:S01]  /*22f0*/  CS2R R80, SRZ ;  /* 0x0000000000507805 */ /* 0x000fe2000001ff00 */
[----:B0-----:R-:W-:Y:S01]  /*2300*/  LEA R56, P0, R53, R12, 0x1 ;  /* 0x0000000c35387211 */ /* 0x001fe200078008ff */
[----:B------:R-:W-:-:S03]  /*2310*/  IMAD R43, R2, 0x2, R41 ;  /* 0x00000002022b7824 */ /* 0x000fc600078e0229 */
[----:B------:R-:W-:-:S05]  /*2320*/  LEA.HI.X.SX32 R57, R53, R6, 0x1, P0 ;  /* 0x0000000635397211 */ /* 0x000fca00000f0eff */
[----:B------:R-:W-:Y:S04]  /*2330*/  STL.64 [R1+0xb8], R56 ;  /* 0x0000b83801007387 */ /* 0x000fe80000100a00 */
[----:B------:R-:W-:Y:S04]  /*2340*/  STL.64 [R1+0xb0], R50 ;  /* 0x0000b03201007387 */ /* 0x000fe80000100a00 */
[----:B------:R0:W-:Y:S04]  /*2350*/  STL.64 [R1+0xa8], R48 ;  /* 0x0000a83001007387 */ /* 0x0001e80000100a00 */
[----:B------:R1:W-:Y:S04]  /*2360*/  STL.64 [R1+0xa0], R46 ;  /* 0x0000a02e01007387 */ /* 0x0003e80000100a00 */
[----:B------:R2:W-:Y:S01]  /*2370*/  STL.64 [R1+0x88], R44 ;  /* 0x0000882c01007387 */ /* 0x0005e20000100a00 */
[----:B0-----:R-:W-:-:S04]  /*2380*/  LEA R48, P0, R77, R52, 0x1 ;  /* 0x000000344d307211 */ /* 0x001fc800078008ff */
[----:B------:R-:W-:Y:S02]  /*2390*/  LEA.HI.X.SX32 R49, R77, R0, 0x1, P0 ;  /* 0x000000004d317211 */ /* 0x000fe400000f0eff */
[C---:B-1----:R-:W-:Y:S01]  /*23a0*/  LEA R46, P1, R79.reuse, R52, 0x1 ;  /* 0x000000344f2e7211 */ /* 0x042fe200078208ff */
[----:B------:R-:W-:Y:S01]  /*23b0*/  CS2R R76, SRZ ;  /* 0x00000000004c7805 */ /* 0x000fe2000001ff00 */
[----:B--2---:R-:W-:Y:S01]  /*23c0*/  IMAD R45, R2, 0x2, R43 ;  /* 0x00000002022d7824 */ /* 0x004fe200078e022b */
[----:B------:R0:W-:Y:S01]  /*23d0*/  STL.64 [R1+0x98], R48 ;  /* 0x0000983001007387 */ /* 0x0001e20000100a00 */
[----:B------:R-:W-:Y:S02]  /*23e0*/  LEA.HI.X.SX32 R47, R79, R0, 0x1, P1 ;  /* 0x000000004f2f7211 */ /* 0x000fe400008f0eff */
[-C--:B------:R-:W-:Y:S01]  /*23f0*/  LEA R56, P0, R83, R52.reuse, 0x1 ;  /* 0x0000003453387211 */ /* 0x080fe200078008ff */
[----:B------:R-:W-:Y:S01]  /*2400*/  CS2R R78, SRZ ;  /* 0x00000000004e7805 */ /* 0x000fe2000001ff00 */
[----:B------:R-:W-:Y:S01]  /*2410*/  LEA R50, P1, R85, R52, 0x1 ;  /* 0x0000003455327211 */ /* 0x000fe200078208ff */
[----:B------:R1:W-:Y:S01]  /*2420*/  STL.64 [R1+0x90], R46 ;  /* 0x0000902e01007387 */ /* 0x0003e20000100a00 */
[----:B------:R-:W-:-:S02]  /*2430*/  LEA.HI.X.SX32 R57, R83, R0, 0x1, P0 ;  /* 0x0000000053397211 */ /* 0x000fc400000f0eff */
[----:B------:R-:W-:Y:S01]  /*2440*/  LEA.HI.X.SX32 R51, R85, R0, 0x1, P1 ;  /* 0x0000000055337211 */ /* 0x000fe200008f0eff */
[----:B------:R-:W-:Y:S01]  /*2450*/  CS2R R82, SRZ ;  /* 0x0000000000527805 */ /* 0x000fe2000001ff00 */
[-C--:B------:R-:W-:Y:S01]  /*2460*/  LEA R60, P0, R35, R52.reuse, 0x1 ;  /* 0x00000034233c7211 */ /* 0x080fe200078008ff */
[----:B------:R-:W-:Y:S01]  /*2470*/  CS2R R84, SRZ ;  /* 0x0000000000547805 */ /* 0x000fe2000001ff00 */
[-C--:B0-----:R-:W-:Y:S02]  /*2480*/  LEA R48, P2, R87, R52.reuse, 0x1 ;  /* 0x0000003457307211 */ /* 0x081fe400078408ff */
[----:B------:R-:W-:Y:S02]  /*2490*/  LEA R58, P1, R37, R52, 0x1 ;  /* 0x00000034253a7211 */ /* 0x000fe400078208ff */
[-C--:B------:R-:W-:Y:S02]  /*24a0*/  LEA.HI.X.SX32 R49, R87, R0.reuse, 0x1, P2 ;  /* 0x0000000057317211 */ /* 0x080fe400010f0eff */
[----:B-1----:R-:W-:Y:S01]  /*24b0*/  LEA R47, R2, R45, 0x1 ;  /* 0x0000002d022f7211 */ /* 0x002fe200078e08ff */
[----:B------:R-:W-:Y:S01]  /*24c0*/  CS2R R86, SRZ ;  /* 0x0000000000567805 */ /* 0x000fe2000001ff00 */
[-C--:B------:R-:W-:Y:S01]  /*24d0*/  LEA.HI.X.SX32 R61, R35, R0.reuse, 0x1, P0 ;  /* 0x00000000233d7211 */ /* 0x080fe200000f0eff */
[----:B------:R0:W-:Y:S01]  /*24e0*/  STL.64 [R1+0x70], R48 ;  /* 0x0000703001007387 */ /* 0x0001e20000100a00 */
[----:B------:R-:W-:-:S03]  /*24f0*/  LEA.HI.X.SX32 R59, R37, R0, 0x1, P1 ;  /* 0x00000000253b7211 */ /* 0x000fc600008f0eff */
[----:B------:R1:W-:Y:S04]  /*2500*/  STL.64 [R1+0x80], R56 ;  /* 0x0000803801007387 */ /* 0x0003e80000100a00 */
[----:B------:R2:W-:Y:S01]  /*2510*/  STL.64 [R1+0x78], R50 ;  /* 0x0000783201007387 */ /* 0x0005e20000100a00 */
[----:B0-----:R-:W-:-:S03]  /*2520*/  IMAD R49, R2, 0x2, R47 ;  /* 0x0000000202317824 */ /* 0x001fc600078e022f */
[----:B------:R0:W-:Y:S01]  /*2530*/  STL.64 [R1+0x68], R60 ;  /* 0x0000683c01007387 */ /* 0x0001e20000100a00 */
[----:B-1----:R-:W-:-:S03]  /*2540*/  LEA R56, P2, R39, R52, 0x1 ;  /* 0x0000003427387211 */ /* 0x002fc600078408ff */
[----:B------:R1:W-:Y:S01]  /*2550*/  STL.64 [R1+0x60], R58 ;  /* 0x0000603a01007387 */ /* 0x0003e20000100a00 */
[----:B--2---:R-:W-:Y:S02]  /*2560*/  LEA R51, R2, R49, 0x1 ;  /* 0x0000003102337211 */ /* 0x004fe400078e08ff */
[----:B------:R-:W-:-:S03]  /*2570*/  LEA.HI.X.SX32 R57, R39, R0, 0x1, P2 ;  /* 0x0000000027397211 */ /* 0x000fc600010f0eff */
[C---:B------:R-:W-:Y:S01]  /*2580*/  IMAD R35, R2.reuse, 0x2, R51 ;  /* 0x0000000202237824 */ /* 0x040fe200078e0233 */
[-C--:B0-----:R-:W-:Y:S01]  /*2590*/  LEA R60, P0, R29, R52.reuse, 0x1 ;  /* 0x000000341d3c7211 */ /* 0x081fe200078008ff */
[----:B------:R0:W-:Y:S01]  /*25a0*/  STL.64 [R1+0x58], R56 ;  /* 0x0000583801007387 */ /* 0x0001e20000100a00 */
[----:B-1----:R-:W-:Y:S02]  /*25b0*/  LEA R58, P1, R31, R52, 0x1 ;  /* 0x000000341f3a7211 */ /* 0x002fe400078208ff */
[C---:B------:R-:W-:Y:S02]  /*25c0*/  LEA R37, R2.reuse, R35, 0x1 ;  /* 0x0000002302257211 */ /* 0x040fe400078e08ff */
[-C--:B------:R-:W-:Y:S02]  /*25d0*/  LEA.HI.X.SX32 R61, R29, R0.reuse, 0x1, P0 ;  /* 0x000000001d3d7211 */ /* 0x080fe400000f0eff */
[----:B------:R-:W-:Y:S01]  /*25e0*/  LEA.HI.X.SX32 R59, R31, R0, 0x1, P1 ;  /* 0x000000001f3b7211 */ /* 0x000fe200008f0eff */
[----:B------:R-:W-:-:S02]  /*25f0*/  IMAD R29, R2, 0x2, R37 ;  /* 0x00000002021d7824 */ /* 0x000fc400078e0225 */
[----:B------:R1:W-:Y:S01]  /*2600*/  STL.64 [R1+0x50], R60 ;  /* 0x0000503c01007387 */ /* 0x0003e20000100a00 */
[C---:B0-----:R-:W-:Y:S02]  /*2610*/  LEA R56, P2, R33.reuse, R52, 0x1 ;  /* 0x0000003421387211 */ /* 0x041fe400078408ff */
[C---:B------:R-:W-:Y:S01]  /*2620*/  LEA R31, R2.reuse, R29, 0x1 ;  /* 0x0000001d021f7211 */ /* 0x040fe200078e08ff */
[----:B------:R0:W-:Y:S01]  /*2630*/  STL.64 [R1+0x48], R58 ;  /* 0x0000483a01007387 */ /* 0x0001e20000100a00 */
[----:B------:R-:W-:Y:S02]  /*2640*/  LEA.HI.X.SX32 R57, R33, R0, 0x1, P2 ;  /* 0x0000000021397211 */ /* 0x000fe400010f0eff */
[C---:B------:R-:W-:Y:S01]  /*2650*/  LEA R38, P2, R27.reuse, R52, 0x1 ;  /* 0x000000341b267211 */ /* 0x040fe200078408ff */
[----:B------:R-:W-:Y:S02]  /*2660*/  IMAD R33, R2, 0x2, R31 ;  /* 0x0000000202217824 */ /* 0x000fe400078e021f */
[----:B------:R2:W-:Y:S01]  /*2670*/  STL.64 [R1+0x40], R56 ;  /* 0x0000403801007387 */ /* 0x0005e20000100a00 */
[----:B------:R-:W-:Y:S01]  /*2680*/  LEA.HI.X.SX32 R39, R27, R0, 0x1, P2 ;  /* 0x000000001b277211 */ /* 0x000fe200010f0eff */
[----:B-1----:R-:W-:Y:S01]  /*2690*/  CS2R R60, SRZ ;  /* 0x00000000003c7805 */ /* 0x002fe2000001ff00 */
[----:B------:R-:W-:-:S02]  /*26a0*/  LEA R24, P2, R17, R52, 0x1 ;  /* 0x0000003411187211 */ /* 0x000fc400078408ff */
[----:B0-----:R-:W-:-:S04]  /*26b0*/  LEA R58, P0, R23, R52, 0x1 ;  /* 0x00000034173a7211 */ /* 0x001fc800078008ff */
[----:B------:R-:W-:Y:S02]  /*26c0*/  LEA.HI.X.SX32 R59, R23, R0, 0x1, P0 ;  /* 0x00000000173b7211 */ /* 0x000fe400000f0eff */
[----:B--2---:R-:W-:-:S03]  /*26d0*/  LEA R56, P1, R25, R52, 0x1 ;  /* 0x0000003419387211 */ /* 0x004fc600078208ff */
[----:B------:R0:W-:Y:S01]  /*26e0*/  STL.64 [R1+0x38], R58 ;  /* 0x0000383a01007387 */ /* 0x0001e20000100a00 */
[-C--:B------:R-:W-:Y:S02]  /*26f0*/  LEA.HI.X.SX32 R57, R25, R0.reuse, 0x1, P1 ;  /* 0x0000000019397211 */ /* 0x080fe400008f0eff */
[----:B------:R-:W-:Y:S02]  /*2700*/  LEA.HI.X.SX32 R25, R17, R0, 0x1, P2 ;  /* 0x0000000011197211 */ /* 0x000fe400010f0eff */
[C---:B------:R-:W-:Y:S01]  /*2710*/  LEA R250, P2, R11.reuse, R52, 0x1 ;  /* 0x000000340bfa7211 */ /* 0x040fe200078408ff */
[----:B------:R1:W-:Y:S03]  /*2720*/  STL.64 [R1+0x30], R56 ;  /* 0x0000303801007387 */ /* 0x0003e60000100a00 */
[----:B------:R-:W-:Y:S01]  /*2730*/  LEA.HI.X.SX32 R251, R11, R0, 0x1, P2 ;  /* 0x000000000bfb7211 */ /* 0x000fe200010f0eff */
[----:B------:R2:W-:Y:S01]  /*2740*/  STL.64 [R1+0x28], R38 ;  /* 0x0000282601007387 */ /* 0x0005e20000100a00 */
[----:B------:R-:W-:-:S02]  /*2750*/  LEA R244, P2, R41, R52, 0x1 ;  /* 0x0000003429f47211 */ /* 0x000fc400078408ff */
[----:B0-----:R-:W-:Y:S02]  /*2760*/  LEA R58, P0, R13, R52, 0x1 ;  /* 0x000000340d3a7211 */ /* 0x001fe400078008ff */
[-C--:B------:R-:W-:Y:S02]  /*2770*/  LEA.HI.X.SX32 R245, R41, R0.reuse, 0x1, P2 ;  /* 0x0000000029f57211 */ /* 0x080fe400010f0eff */
[----:B------:R-:W-:Y:S02]  /*2780*/  LEA.HI.X.SX32 R59, R13, R0, 0x1, P0 ;  /* 0x000000000d3b7211 */ /* 0x000fe400000f0eff */
[-C--:B-1----:R-:W-:Y:S02]  /*2790*/  LEA R56, P1, R15, R52.reuse, 0x1 ;  /* 0x000000340f387211 */ /* 0x082fe400078208ff */
[----:B------:R-:W-:Y:S01]  /*27a0*/  LEA R14, P0, R7, R52, 0x1 ;  /* 0x00000034070e7211 */ /* 0x000fe200078008ff */
[----:B------:R0:W-:Y:S01]  /*27b0*/  STL.64 [R1+0x20], R58 ;  /* 0x0000203a01007387 */ /* 0x0001e20000100a00 */
[----:B--2---:R-:W-:-:S02]  /*27c0*/  LEA R39, R2, R33, 0x1 ;  /* 0x0000002102277211 */ /* 0x004fc400078e08ff */
[----:B------:R-:W-:Y:S02]  /*27d0*/  LEA.HI.X.SX32 R57, R15, R0, 0x1, P1 ;  /* 0x000000000f397211 */ /* 0x000fe400008f0eff */
[----:B------:R-:W-:Y:S01]  /*27e0*/  LEA R12, P1, R9, R52, 0x1 ;  /* 0x00000034090c7211 */ /* 0x000fe200078208ff */
[C---:B------:R-:W-:Y:S01]  /*27f0*/  IMAD R53, R2.reuse, 0x2, R39 ;  /* 0x0000000202357824 */ /* 0x040fe200078e0227 */
[-C--:B------:R-:W-:Y:S01]  /*2800*/  LEA.HI.X.SX32 R15, R7, R0.reuse, 0x1, P0 ;  /* 0x00000000070f7211 */ /* 0x080fe200000f0eff */
[----:B------:R1:W-:Y:S01]  /*2810*/  STL.64 [R1+0x18], R56 ;  /* 0x0000183801007387 */ /* 0x0003e20000100a00 */
[----:B------:R-:W-:Y:S02]  /*2820*/  LEA.HI.X.SX32 R13, R9, R0, 0x1, P1 ;  /* 0x00000000090d7211 */ /* 0x000fe400008f0eff */
[C---:B------:R-:W-:Y:S01]  /*2830*/  LEA R23, R2.reuse, R53, 0x1 ;  /* 0x0000003502177211 */ /* 0x040fe200078e08ff */
[----:B------:R-:W-:Y:S01]  /*2840*/  STL.64 [R1+0x10], R24 ;  /* 0x0000101801007387 */ /* 0x000fe20000100a00 */
[-C--:B------:R-:W-:Y:S01]  /*2850*/  LEA R246, P1, R5, R52.reuse, 0x1 ;  /* 0x0000003405f67211 */ /* 0x080fe200078208ff */
[----:B0-----:R-:W-:Y:S01]  /*2860*/  CS2R R58, SRZ ;  /* 0x00000000003a7805 */ /* 0x001fe2000001ff00 */
[----:B------:R-:W-:Y:S01]  /*2870*/  LEA R248, P0, R3, R52, 0x1 ;  /* 0x0000003403f87211 */ /* 0x000fe200078008ff */
[C---:B------:R-:W-:Y:S01]  /*2880*/  IMAD R11, R2.reuse, 0x2, R23 ;  /* 0x00000002020b7824 */ /* 0x040fe200078e0217 */
[-C--:B------:R-:W-:Y:S01]  /*2890*/  LEA.HI.X.SX32 R247, R5, R0.reuse, 0x1, P1 ;  /* 0x0000000005f77211 */ /* 0x080fe200008f0eff */
[----:B------:R0:W-:Y:S01]  /*28a0*/  STL.64 [R1+0x8], R14 ;  /* 0x0000080e01007387 */ /* 0x0001e20000100a00 */
[----:B------:R-:W-:Y:S01]  /*28b0*/  LEA.HI.X.SX32 R249, R3, R0, 0x1, P0 ;  /* 0x0000000003f97211 */ /* 0x000fe200000f0eff */
[----:B-1----:R-:W-:Y:S01]  /*28c0*/  CS2R R56, SRZ ;  /* 0x0000000000387805 */ /* 0x002fe2000001ff00 */
[----:B------:R-:W-:Y:S01]  /*28d0*/  LEA R27, R2, R11, 0x1 ;  /* 0x0000000b021b7211 */ /* 0x000fe200078e08ff */
[----:B------:R1:W-:Y:S01]  /*28e0*/  STL.64 [R1], R12 ;  /* 0x0000000c01007387 */ /* 0x0003e20000100a00 */
[----:B------:R-:W-:-:S02]  /*28f0*/  LEA R242, P0, R43, R52, 0x1 ;  /* 0x000000342bf27211 */ /* 0x000fc400078008ff */
[----:B------:R-:W-:Y:S01]  /*2900*/  LEA R240, P1, R45, R52, 0x1 ;  /* 0x000000342df07211 */ /* 0x000fe200078208ff */
[C---:B------:R-:W-:Y:S01]  /*2910*/  IMAD R5, R2.reuse, 0x2, R27 ;  /* 0x0000000202057824 */ /* 0x040fe200078e021b */
[-C--:B------:R-:W-:Y:S02]  /*2920*/  LEA.HI.X.SX32 R243, R43, R0.reuse, 0x1, P0 ;  /* 0x000000002bf37211 */ /* 0x080fe400000f0eff */
[----:B------:R-:W-:Y:S01]  /*2930*/  LEA.HI.X.SX32 R241, R45, R0, 0x1, P1 ;  /* 0x000000002df17211 */ /* 0x000fe200008f0eff */
[----:B0-----:R-:W-:Y:S01]  /*2940*/  IMAD.MOV.U32 R14, RZ, RZ, -0x800000 ;  /* 0xff800000ff0e7424 */ /* 0x001fe200078e00ff */
[C---:B------:R-:W-:Y:S02]  /*2950*/  LEA R9, R2.reuse, R5, 0x1 ;  /* 0x0000000502097211 */ /* 0x040fe400078e08ff */
[-C--:B------:R-:W-:Y:S02]  /*2960*/  LEA R236, P0, R49, R52.reuse, 0x1 ;  /* 0x0000003431ec7211 */ /* 0x080fe400078008ff */
[----:B------:R-:W-:Y:S01]  /*2970*/  LEA R234, P1, R51, R52, 0x1 ;  /* 0x0000003433ea7211 */ /* 0x000fe200078208ff */
[----:B------:R-:W-:Y:S01]  /*2980*/  IMAD R25, R2, 0x2, R9 ;  /* 0x0000000202197824 */ /* 0x000fe200078e0209 */
[----:B------:R-:W-:-:S02]  /*2990*/  LEA.HI.X.SX32 R237, R49, R0, 0x1, P0 ;  /* 0x0000000031ed7211 */ /* 0x000fc400000f0eff */
[----:B------:R-:W-:Y:S02]  /*29a0*/  LEA.HI.X.SX32 R235, R51, R0, 0x1, P1 ;  /* 0x0000000033eb7211 */ /* 0x000fe400008f0eff */
[C---:B-1----:R-:W-:Y:S02]  /*29b0*/  LEA R13, R2.reuse, R25, 0x1 ;  /* 0x00000019020d7211 */ /* 0x042fe400078e08ff */
[-C--:B------:R-:W-:Y:S02]  /*29c0*/  LEA R228, P0, R37, R52.reuse, 0x1 ;  /* 0x0000003425e47211 */ /* 0x080fe400078008ff */
[----:B------:R-:W-:Y:S01]  /*29d0*/  LEA R226, P1, R29, R52, 0x1 ;  /* 0x000000341de27211 */ /* 0x000fe200078208ff */
[----:B------:R-:W-:Y:S01]  /*29e0*/  IMAD R15, R2, 0x2, R13 ;  /* 0x00000002020f7824 */ /* 0x000fe200078e020d */
[-C--:B------:R-:W-:Y:S02]  /*29f0*/  LEA.HI.X.SX32 R229, R37, R0.reuse, 0x1, P0 ;  /* 0x0000000025e57211 */ /* 0x080fe400000f0eff */
[----:B------:R-:W-:-:S02]  /*2a00*/  LEA.HI.X.SX32 R227, R29, R0, 0x1, P1 ;  /* 0x000000001de37211 */ /* 0x000fc400008f0eff */
[C---:B------:R-:W-:Y:S02]  /*2a10*/  LEA R17, R2.reuse, R15, 0x1 ;  /* 0x0000000f02117211 */ /* 0x040fe400078e08ff */
[-C--:B------:R-:W-:Y:S02]  /*2a20*/  LEA R218, P0, R33, R52.reuse, 0x1 ;  /* 0x0000003421da7211 */ /* 0x080fe400078008ff */
[----:B------:R-:W-:Y:S01]  /*2a30*/  LEA R214, P1, R39, R52, 0x1 ;  /* 0x0000003427d67211 */ /* 0x000fe200078208ff */
[C---:B------:R-:W-:Y:S01]  /*2a40*/  IMAD R7, R2.reuse, 0x2, R17 ;  /* 0x0000000202077824 */ /* 0x040fe200078e0211 */
[-C--:B------:R-:W-:Y:S02]  /*2a50*/  LEA.HI.X.SX32 R219, R33, R0.reuse, 0x1, P0 ;  /* 0x0000000021db7211 */ /* 0x080fe400000f0eff */
[----:B------:R-:W-:Y:S02]  /*2a60*/  LEA.HI.X.SX32 R215, R39, R0, 0x1, P1 ;  /* 0x0000000027d77211 */ /* 0x000fe400008f0eff */
[----:B------:R-:W-:-:S02]  /*2a70*/  LEA R8, R2, R7, 0x1 ;  /* 0x0000000702087211 */ /* 0x000fc400078e08ff */
[-C--:B------:R-:W-:Y:S02]  /*2a80*/  LEA R206, P0, R23, R52.reuse, 0x1 ;  /* 0x0000003417ce7211 */ /* 0x080fe400078008ff */
[----:B------:R-:W-:Y:S01]  /*2a90*/  LEA R202, P1, R11, R52, 0x1 ;  /* 0x000000340bca7211 */ /* 0x000fe200078208ff */
[C---:B------:R-:W-:Y:S01]  /*2aa0*/  IMAD R12, R2.reuse, 0x2, R8 ;  /* 0x00000002020c7824 */ /* 0x040fe200078e0208 */
[-C--:B------:R-:W-:Y:S01]  /*2ab0*/  LEA.HI.X.SX32 R207, R23, R0.reuse, 0x1, P0 ;  /* 0x0000000017cf7211 */ /* 0x080fe200000f0eff */
[----:B------:R-:W-:Y:S01]  /*2ac0*/  IMAD.MOV.U32 R23, RZ, RZ, RZ ;  /* 0x000000ffff177224 */ /* 0x000fe200078e00ff */
[----:B------:R-:W-:Y:S02]  /*2ad0*/  LEA.HI.X.SX32 R203, R11, R0, 0x1, P1 ;  /* 0x000000000bcb7211 */ /* 0x000fe400008f0eff */
[----:B------:R-:W-:Y:S02]  /*2ae0*/  LEA R3, R2, R12, 0x1 ;  /* 0x0000000c02037211 */ /* 0x000fe400078e08ff */
[----:B------:R-:W-:-:S02]  /*2af0*/  LEA R194, P0, R5, R52, 0x1 ;  /* 0x0000003405c27211 */ /* 0x000fc400078008ff */
[----:B------:R-:W-:Y:S01]  /*2b00*/  LEA R190, P1, R9, R52, 0x1 ;  /* 0x0000003409be7211 */ /* 0x000fe200078208ff */
[C---:B------:R-:W-:Y:S01]  /*2b10*/  IMAD R4, R2.reuse, 0x2, R3 ;  /* 0x0000000202047824 */ /* 0x040fe200078e0203 */
[----:B------:R-:W-:Y:S02]  /*2b20*/  LEA.HI.X.SX32 R195, R5, R0, 0x1, P0 ;  /* 0x0000000005c37211 */ /* 0x000fe400000f0eff */
[----:B------:R-:W-:Y:S02]  /*2b30*/  LEA R238, P2, R47, R52, 0x1 ;  /* 0x000000342fee7211 */ /* 0x000fe400078408ff */
[C---:B------:R-:W-:Y:S02]  /*2b40*/  LEA R11, R2.reuse, R4, 0x1 ;  /* 0x00000004020b7211 */ /* 0x040fe400078e08ff */
[-C--:B------:R-:W-:Y:S02]  /*2b50*/  LEA.HI.X.SX32 R191, R9, R0.reuse, 0x1, P1 ;  /* 0x0000000009bf7211 */ /* 0x080fe400008f0eff */
[----:B------:R-:W-:Y:S01]  /*2b60*/  LEA.HI.X.SX32 R239, R47, R0, 0x1, P2 ;  /* 0x000000002fef7211 */ /* 0x000fe200010f0eff */
[----:B------:R-:W-:Y:S01]  /*2b70*/  IMAD R5, R2, 0x2, R11 ;  /* 0x0000000202057824 */ /* 0x000fe200078e020b */
[----:B------:R-:W-:-:S02]  /*2b80*/  LEA R230, P2, R35, R52, 0x1 ;  /* 0x0000003423e67211 */ /* 0x000fc400078408ff */
[----:B------:R-:W-:Y:S02]  /*2b90*/  LEA R182, P0, R13, R52, 0x1 ;  /* 0x000000340db67211 */ /* 0x000fe400078008ff */
[C---:B------:R-:W-:Y:S02]  /*2ba0*/  LEA R9, R2.reuse, R5, 0x1 ;  /* 0x0000000502097211 */ /* 0x040fe400078e08ff */
[----:B------:R-:W-:Y:S02]  /*2bb0*/  LEA.HI.X.SX32 R231, R35, R0, 0x1, P2 ;  /* 0x0000000023e77211 */ /* 0x000fe400010f0eff */
[----:B------:R-:W-:Y:S01]  /*2bc0*/  LEA R222, P2, R31, R52, 0x1 ;  /* 0x000000341fde7211 */ /* 0x000fe200078408ff */
[----:B------:R-:W-:Y:S01]  /*2bd0*/  IMAD R10, R2, 0x2, R9 ;  /* 0x00000002020a7824 */ /* 0x000fe200078e0209 */
[----:B------:R-:W-:Y:S01]  /*2be0*/  LEA.HI.X.SX32 R183, R13, R0, 0x1, P0 ;  /* 0x000000000db77211 */ /* 0x000fe200000f0eff */
[----:B------:R-:W-:Y:S01]  /*2bf0*/  IMAD.MOV.U32 R13, RZ, RZ, 0x3f800000 ;  /* 0x3f800000ff0d7424 */ /* 0x000fe200078e00ff */
[----:B------:R-:W-:-:S02]  /*2c00*/  LEA R178, P1, R15, R52, 0x1 ;  /* 0x000000340fb27211 */ /* 0x000fc400078208ff */
[----:B------:R-:W-:Y:S02]  /*2c10*/  LEA R174, P0, R7, R52, 0x1 ;  /* 0x0000003407ae7211 */ /* 0x000fe400078008ff */
[C---:B------:R-:W-:Y:S02]  /*2c20*/  LEA R6, R2.reuse, R10, 0x1 ;  /* 0x0000000a02067211 */ /* 0x040fe400078e08ff */
[----:B------:R-:W-:Y:S01]  /*2c30*/  LEA.HI.X.SX32 R223, R31, R0, 0x1, P2 ;  /* 0x000000001fdf7211 */ /* 0x000fe200010f0eff */
[----:B------:R-:W-:Y:S01]  /*2c40*/  IMAD.MOV.U32 R31, RZ, RZ, -0x800000 ;  /* 0xff800000ff1f7424 */ /* 0x000fe200078e00ff */
[----:B------:R-:W-:Y:S02]  /*2c50*/  LEA R210, P2, R53, R52, 0x1 ;  /* 0x0000003435d27211 */ /* 0x000fe400078408ff */
[-C--:B------:R-:W-:Y:S02]  /*2c60*/  LEA.HI.X.SX32 R179, R15, R0.reuse, 0x1, P1 ;  /* 0x000000000fb37211 */ /* 0x080fe400008f0eff */
[----:B------:R-:W-:Y:S01]  /*2c70*/  LEA.HI.X.SX32 R175, R7, R0, 0x1, P0 ;  /* 0x0000000007af7211 */ /* 0x000fe200000f0eff */
[----:B------:R-:W-:Y:S01]  /*2c80*/  IMAD R7, R2, 0x2, R6 ;  /* 0x0000000202077824 */ /* 0x000fe200078e0206 */
[----:B------:R-:W-:-:S02]  /*2c90*/  LEA R172, P1, R8, R52, 0x1 ;  /* 0x0000003408ac7211 */ /* 0x000fc400078208ff */
[----:B------:R-:W-:Y:S02]  /*2ca0*/  LEA.HI.X.SX32 R211, R53, R0, 0x1, P2 ;  /* 0x0000000035d37211 */ /* 0x000fe400010f0eff */
[----:B------:R-:W-:Y:S02]  /*2cb0*/  LEA R198, P2, R27, R52, 0x1 ;  /* 0x000000341bc67211 */ /* 0x000fe400078408ff */
[----:B------:R-:W-:Y:S02]  /*2cc0*/  LEA.HI.X.SX32 R173, R8, R0, 0x1, P1 ;  /* 0x0000000008ad7211 */ /* 0x000fe400008f0eff */
[----:B------:R-:W-:Y:S02]  /*2cd0*/  LEA R168, P0, R3, R52, 0x1 ;  /* 0x0000003403a87211 */ /* 0x000fe400078008ff */
[----:B------:R-:W-:Y:S02]  /*2ce0*/  LEA R8, R2, R7, 0x1 ;  /* 0x0000000702087211 */ /* 0x000fe400078e08ff */
[----:B------:R-:W-:-:S02]  /*2cf0*/  LEA.HI.X.SX32 R199, R27, R0, 0x1, P2 ;  /* 0x000000001bc77211 */ /* 0x000fc400010f0eff */
[----:B------:R-:W-:Y:S02]  /*2d00*/  LEA R186, P2, R25, R52, 0x1 ;  /* 0x0000003419ba7211 */ /* 0x000fe400078408ff */
[----:B------:R-:W-:Y:S01]  /*2d10*/  LEA.HI.X.SX32 R169, R3, R0, 0x1, P0 ;  /* 0x0000000003a97211 */ /* 0x000fe200000f0eff */
[----:B------:R-:W-:Y:S01]  /*2d20*/  IMAD R3, R2, 0x2, R8 ;  /* 0x0000000202037824 */ /* 0x000fe200078e0208 */
[C---:B------:R-:W-:Y:S02]  /*2d30*/  LEA R166, P1, R4.reuse, R52, 0x1 ;  /* 0x0000003404a67211 */ /* 0x040fe400078208ff */
[----:B------:R-:W-:Y:S02]  /*2d40*/  LEA.HI.X.SX32 R187, R25, R0, 0x1, P2 ;  /* 0x0000000019bb7211 */ /* 0x000fe400010f0eff */
[----:B------:R-:W-:Y:S02]  /*2d50*/  LEA R176, P2, R17, R52, 0x1 ;  /* 0x0000003411b07211 */ /* 0x000fe400078408ff */
[----:B------:R-:W-:-:S02]  /*2d60*/  LEA.HI.X.SX32 R167, R4, R0, 0x1, P1 ;  /* 0x0000000004a77211 */ /* 0x000fc400008f0eff */
[----:B------:R-:W-:Y:S02]  /*2d70*/  LEA R162, P0, R5, R52, 0x1 ;  /* 0x0000003405a27211 */ /* 0x000fe400078008ff */
[----:B------:R-:W-:Y:S02]  /*2d80*/  LEA R4, R2, R3, 0x1 ;  /* 0x0000000302047211 */ /* 0x000fe400078e08ff */
[----:B------:R-:W-:Y:S02]  /*2d90*/  LEA.HI.X.SX32 R177, R17, R0, 0x1, P2 ;  /* 0x0000000011b17211 */ /* 0x000fe400010f0eff */
[----:B------:R-:W-:Y:S02]  /*2da0*/  LEA R170, P2, R12, R52, 0x1 ;  /* 0x000000340caa7211 */ /* 0x000fe400078408ff */
        /* <DEDUP_REMOVED lines=8> */
[----:B------:R-:W-:Y:S01]  /*2e30*/  LEA.HI.X.SX32 R165, R11, R0, 0x1, P2 ;  /* 0x000000000ba57211 */ /* 0x000fe200010f0eff */
[----:B------:R-:W-:Y:S01]  /*2e40*/  IMAD.MOV.U32 R11, RZ, RZ, 0x3f800000 ;  /* 0x3f800000ff0b7424 */ /* 0x000fe200078e00ff */
[----:B------:R-:W-:-:S02]  /*2e50*/  LEA R32, P2, R10, R52, 0x1 ;  /* 0x000000340a207211 */ /* 0x000fc400078408ff */
[----:B------:R-:W-:Y:S01]  /*2e60*/  LEA.HI.X.SX32 R37, R7, R0, 0x1, P1 ;  /* 0x0000000007257211 */ /* 0x000fe200008f0eff */
[----:B------:R-:W-:Y:S01]  /*2e70*/  IMAD R7, R2, 0x2, R9 ;  /* 0x0000000202077824 */ /* 0x000fe200078e0209 */
[----:B------:R-:W-:Y:S02]  /*2e80*/  LEA R34, P0, R6, R52, 0x1 ;  /* 0x0000003406227211 */ /* 0x000fe400078008ff */
[----:B------:R-:W-:Y:S02]  /*2e90*/  LEA.HI.X.SX32 R33, R10, R0, 0x1, P2 ;  /* 0x000000000a217211 */ /* 0x000fe400010f0eff */
[----:B------:R-:W-:Y:S02]  /*2ea0*/  LEA R38, P2, R8, R52, 0x1 ;  /* 0x0000003408267211 */ /* 0x000fe400078408ff */
[----:B------:R-:W-:Y:S02]  /*2eb0*/  LEA.HI.X.SX32 R35, R6, R0, 0x1, P0 ;  /* 0x0000000006237211 */ /* 0x000fe400000f0eff */
[----:B------:R-:W-:-:S02]  /*2ec0*/  LEA R6, R2, R7, 0x1 ;  /* 0x0000000702067211 */ /* 0x000fc400078e08ff */
[----:B------:R-:W-:Y:S02]  /*2ed0*/  LEA.HI.X.SX32 R39, R8, R0, 0x1, P2 ;  /* 0x0000000008277211 */ /* 0x000fe400010f0eff */
[-C--:B------:R-:W-:Y:S01]  /*2ee0*/  LEA R40, P0, R3, R52.reuse, 0x1 ;  /* 0x0000003403287211 */ /* 0x080fe200078008ff */
[----:B------:R-:W-:Y:S01]  /*2ef0*/  IMAD R2, R2, 0x2, R6 ;  /* 0x0000000202027824 */ /* 0x000fe200078e0206 */
[CC--:B------:R-:W-:Y:S02]  /*2f00*/  LEA R42, P1, R4.reuse, R52.reuse, 0x1 ;  /* 0x00000034042a7211 */ /* 0x0c0fe400078208ff */
[----:B------:R-:W-:Y:S02]  /*2f10*/  LEA R44, P2, R5, R52, 0x1 ;  /* 0x00000034052c7211 */ /* 0x000fe400078408ff */
[-C--:B------:R-:W-:Y:S02]  /*2f20*/  LEA.HI.X.SX32 R41, R3, R0.reuse, 0x1, P0 ;  /* 0x0000000003297211 */ /* 0x080fe400000f0eff */
[----:B------:R-:W-:-:S02]  /*2f30*/  LEA.HI.X.SX32 R43, R4, R0, 0x1, P1 ;  /* 0x00000000042b7211 */ /* 0x000fc400008f0eff */
[----:B------:R-:W-:Y:S02]  /*2f40*/  LEA.HI.X.SX32 R45, R5, R0, 0x1, P2 ;  /* 0x00000000052d7211 */ /* 0x000fe400010f0eff */
[-C--:B------:R-:W-:Y:S02]  /*2f50*/  LEA R46, P0, R9, R52.reuse, 0x1 ;  /* 0x00000034092e7211 */ /* 0x080fe400078008ff */
[CC--:B------:R-:W-:Y:S02]  /*2f60*/  LEA R48, P1, R7.reuse, R52.reuse, 0x1 ;  /* 0x0000003407307211 */ /* 0x0c0fe400078208ff */
[-C--:B------:R-:W-:Y:S02]  /*2f70*/  LEA R50, P2, R6, R52.reuse, 0x1 ;  /* 0x0000003406327211 */ /* 0x080fe400078408ff */
[----:B------:R-:W-:Y:S02]  /*2f80*/  LEA R52, P3, R2, R52, 0x1 ;  /* 0x0000003402347211 */ /* 0x000fe400078608ff */
[----:B------:R-:W-:-:S02]  /*2f90*/  LEA.HI.X.SX32 R49, R7, R0, 0x1, P1 ;  /* 0x0000000007317211 */ /* 0x000fc400008f0eff */
[-C--:B------:R-:W-:Y:S02]  /*2fa0*/  LEA.HI.X.SX32 R53, R2, R0.reuse, 0x1, P3 ;  /* 0x0000000002357211 */ /* 0x080fe400018f0eff */
[----:B------:R-:W-:Y:S02]  /*2fb0*/  LOP3.LUT R4, R20, 0x40, RZ, 0x3c, !PT ;  /* 0x0000004014047812 */ /* 0x000fe400078e3cff */
[C---:B------:R-:W-:Y:S02]  /*2fc0*/  LOP3.LUT R3, R18.reuse, 0x20, RZ, 0x3c, !PT ;  /* 0x0000002012037812 */ /* 0x040fe400078e3cff */
[----:B------:R-:W-:Y:S02]  /*2fd0*/  LOP3.LUT R2, R18, 0x40, RZ, 0x3c, !PT ;  /* 0x0000004012027812 */ /* 0x000fe400078e3cff */
[-C--:B------:R-:W-:Y:S02]  /*2fe0*/  LEA.HI.X.SX32 R47, R9, R0.reuse, 0x1, P0 ;  /* 0x00000000092f7211 */ /* 0x080fe400000f0eff */
[----:B------:R-:W-:-:S02]  /*2ff0*/  LEA.HI.X.SX32 R51, R6, R0, 0x1, P2 ;  /* 0x0000000006337211 */ /* 0x000fc400010f0eff */
[----:B------:R-:W-:Y:S01]  /*3000*/  ISETP.NE.U32.AND P1, PT, R54, RZ, PT ;  /* 0x000000ff3600720c */ /* 0x000fe20003f25070 */
[----:B------:R-:W-:Y:S01]  /*3010*/  IMAD.MOV.U32 R54, RZ, RZ, -0x800000 ;  /* 0xff800000ff367424 */ /* 0x000fe200078e00ff */
[C---:B------:R-:W-:Y:S02]  /*3020*/  LOP3.LUT R4, R19.reuse, 0x20, RZ, 0x3c, !PT ;  /* 0x0000002013047812 */ /* 0x040fe400078e3cff */
[C---:B------:R-:W-:Y:S02]  /*3030*/  LOP3.LUT R3, R19.reuse, 0x40, RZ, 0x3c, !PT ;  /* 0x0000004013037812 */ /* 0x040fe400078e3cff */
[----:B------:R-:W-:Y:S02]  /*3040*/  LOP3.LUT R2, R19, 0x60, RZ, 0x3c, !PT ;  /* 0x0000006013027812 */ /* 0x000fe400078e3cff */
[----:B------:R-:W-:Y:S02]  /*3050*/  LOP3.LUT P0, RZ, R64, 0x3, RZ, 0xc0, !PT ;  /* 0x0000000340ff7812 */ /* 0x000fe4000780c0ff */
[----:B------:R-:W-:-:S02]  /*3060*/  MOV R0, 0x3f800000 ;  /* 0x3f80000000007802 */ /* 0x000fc40000000f00 */
[----:B------:R-:W-:Y:S02]  /*3070*/  MOV R24, RZ ;  /* 0x000000ff00187202 */ /* 0x000fe40000000f00 */
[----:B------:R-:W-:Y:S02]  /*3080*/  MOV R15, 0xff800000 ;  /* 0xff800000000f7802 */ /* 0x000fe40000000f00 */
[----:B------:R-:W-:Y:S02]  /*3090*/  MOV R25, 0xff800000 ;  /* 0xff80000000197802 */ /* 0x000fe40000000f00 */
[----:B------:R-:W-:Y:S02]  /*30a0*/  MOV R29, 0xff800000 ;  /* 0xff800000001d7802 */ /* 0x000fe40000000f00 */
[----:B------:R-:W-:Y:S02]  /*30b0*/  MOV R10, 0x3f800000 ;  /* 0x3f800000000a7802 */ /* 0x000fe40000000f00 */
[----:B------:R-:W-:-:S02]  /*30c0*/  MOV R12, 0x3f800000 ;  /* 0x3f800000000c7802 */ /* 0x000fc40000000f00 */
[----:B------:R-:W-:Y:S02]  /*30d0*/  MOV R17, 0x3f800000 ;  /* 0x3f80000000117802 */ /* 0x000fe40000000f00 */
[----:B------:R-:W-:Y:S02]  /*30e0*/  MOV R27, 0x3f800000 ;  /* 0x3f800000001b7802 */ /* 0x000fe40000000f00 */
[C---:B------:R-:W-:Y:S02]  /*30f0*/  LOP3.LUT R4, R26.reuse, 0x20, RZ, 0x3c, !PT ;  /* 0x000000201a047812 */ /* 0x040fe400078e3cff */
[C---:B------:R-:W-:Y:S02]  /*3100*/  LOP3.LUT R3, R26.reuse, 0x40, RZ, 0x3c, !PT ;  /* 0x000000401a037812 */ /* 0x040fe400078e3cff */
[----:B------:R-:W-:Y:S02]  /*3110*/  LOP3.LUT R2, R26, 0x60, RZ, 0x3c, !PT ;  /* 0x000000601a027812 */ /* 0x000fe400078e3cff */
.L_x_1:
[----:B------:R-:W2:Y:S04]  /*3120*/  LDL.64 R4, [R1+0x280] ;  /* 0x0002800001047983 */ /* 0x000ea80000100a00 */
[----:B------:R-:W3:Y:S04]  /*3130*/  LDL.64 R6, [R1+0x288] ;  /* 0x0002880001067983 */ /* 0x000ee80000100a00 */
[----:B------:R-:W4:Y:S04]  /*3140*/  LDL.64 R72, [R1+0x290] ;  /* 0x0002900001487983 */ /* 0x000f280000100a00 */
[----:B------:R-:W5:Y:S04]  /*3150*/  LDL.64 R96, [R1+0x278] ;  /* 0x0002780001607983 */ /* 0x000f680000100a00 */
        /* <DEDUP_REMOVED lines=42> */
[----:B------:R-:W5:Y:S01]  /*3400*/  LDL.64 R204, [R1+0x68] ;  /* 0x0000680001cc7983 */ /* 0x000f620000100a00 */
[----:B--2---:R-:W-:-:S04]  /*3410*/  IMAD.WIDE R4, R24, 0x2, R4 ;  /* 0x0000000218047825 */ /* 0x004fc800078e0204 */
[----:B---3--:R-:W-:-:S04]  /*3420*/  IMAD.WIDE R6, R24, 0x2, R6 ;  /* 0x0000000218067825 */ /* 0x008fc800078e0206 */
[C---:B----4-:R-:W-:Y:S01]  /*3430*/  IMAD.WIDE R74, R24.reuse, 0x2, R72 ;  /* 0x00000002184a7825 */ /* 0x050fe200078e0248 */
[----:B------:R5:W2:Y:S04]  /*3440*/  LDG.E.U16 R103, [R6.64] ;  /* 0x0000000406677981 */ /* 0x000aa8000c1e1500 */
[----:B------:R0:W3:Y:S04]  /*3450*/  LDG.E.U16 R73, [R4.64] ;  /* 0x0000000404497981 */ /* 0x0000e8000c1e1500 */
[----:B------:R1:W4:Y:S01]  /*3460*/  LDG.E.U16 R74, [R74.64] ;  /* 0x000000044a4a7981 */ /* 0x000322000c1e1500 */
[----:B-----5:R-:W-:-:S03]  /*3470*/  IMAD.WIDE R6, R24, 0x2, R112 ;  /* 0x0000000218067825 */ /* 0x020fc600078e0270 */
[----:B------:R-:W5:Y:S01]  /*3480*/  LDL.64 R112, [R1+0x1f8] ;  /* 0x0001f80001707983 */ /* 0x000f620000100a00 */
[----:B0-----:R-:W-:-:S04]  /*3490*/  IMAD.WIDE R4, R24, 0x2, R96 ;  /* 0x0000000218047825 */ /* 0x001fc800078e0260 */
[C---:B------:R-:W-:Y:S02]  /*34a0*/  IMAD.WIDE R96, R24.reuse, 0x2, R92 ;  /* 0x0000000218607825 */ /* 0x040fe400078e025c */
[----:B------:R-:W2:Y:S02]  /*34b0*/  LDL.64 R92, [R1+0x210] ;  /* 0x00021000015c7983 */ /* 0x000ea40000100a00 */
[C---:B------:R-:W-:Y:S02]  /*34c0*/  IMAD.WIDE R64, R24.reuse, 0x2, R64 ;  /* 0x0000000218407825 */ /* 0x040fe400078e0240 */
[----:B------:R0:W3:Y:S02]  /*34d0*/  LDG.E.U16 R4, [R4.64] ;  /* 0x0000000404047981 */ /* 0x0000e4000c1e1500 */
[C---:B------:R-:W-:Y:S02]  /*34e0*/  IMAD.WIDE R8, R24.reuse, 0x2, R8 ;  /* 0x0000000218087825 */ /* 0x040fe400078e0208 */
[----:B------:R1:W3:Y:S02]  /*34f0*/  LDG.E.U16 R102, [R64.64] ;  /* 0x0000000440667981 */ /* 0x0002e4000c1e1500 */
[----:B------:R-:W-:-:S02]  /*3500*/  IMAD.WIDE R66, R24, 0x2, R66 ;  /* 0x0000000218427825 */ /* 0x000fc400078e0242 */
[----:B------:R1:W3:Y:S02]  /*3510*/  LDG.E.U16 R72, [R8.64] ;  /* 0x0000000408487981 */ /* 0x0002e4000c1e1500 */
[C---:B------:R-:W-:Y:S02]  /*3520*/  IMAD.WIDE R2, R24.reuse, 0x2, R2 ;  /* 0x0000000218027825 */ /* 0x040fe400078e0202 */
[----:B0-----:R0:W3:Y:S02]  /*3530*/  LDG.E.U16 R5, [R6.64] ;  /* 0x0000000406057981 */ /* 0x0010e4000c1e1500 */
[C---:B-1----:R-:W-:Y:S02]  /*3540*/  IMAD.WIDE R64, R24.reuse, 0x2, R116 ;  /* 0x0000000218407825 */ /* 0x042fe400078e0274 */
[----:B------:R1:W3:Y:S02]  /*3550*/  LDG.E.U16 R2, [R2.64] ;  /* 0x0000000402027981 */ /* 0x0002e4000c1e1500 */
[----:B------:R-:W-:-:S02]  /*3560*/  IMAD.WIDE R8, R24, 0x2, R100 ;  /* 0x0000000218087825 */ /* 0x000fc400078e0264 */
[----:B------:R0:W3:Y:S02]  /*3570*/  LDG.E.U16 R101, [R66.64] ;  /* 0x0000000442657981 */ /* 0x0000e4000c1e1500 */
[C---:B------:R-:W-:Y:S02]  /*3580*/  IMAD.WIDE R98, R24.reuse, 0x2, R98 ;  /* 0x0000000218627825 */ /* 0x040fe400078e0262 */
[----:B------:R-:W3:Y:S04]  /*3590*/  LDL.64 R116, [R1+0x1d8] ;  /* 0x0001d80001747983 */ /* 0x000ee80000100a00 */
[----:B-1----:R1:W3:Y:S04]  /*35a0*/  LDG.E.U16 R3, [R98.64] ;  /* 0x0000000462037981 */ /* 0x0022e8000c1e1500 */
[----:B0-----:R0:W3:Y:S01]  /*35b0*/  LDG.E.U16 R67, [R64.64] ;  /* 0x0000000440437981 */ /* 0x0010e2000c1e1500 */
[----:B------:R-:W-:-:S03]  /*35c0*/  IMAD.WIDE R108, R24, 0x2, R108 ;  /* 0x00000002186c7825 */ /* 0x000fc600078e026c */
[----:B------:R1:W3:Y:S01]  /*35d0*/  LDG.E.U16 R8, [R8.64] ;  /* 0x0000000408087981 */ /* 0x0002e2000c1e1500 */
[----:B------:R-:W-:-:S03]  /*35e0*/  IMAD.WIDE R6, R24, 0x2, R114 ;  /* 0x0000000218067825 */ /* 0x000fc600078e0272 */
[----:B------:R-:W3:Y:S01]  /*35f0*/  LDL.64 R114, [R1+0x1c8] ;  /* 0x0001c80001727983 */ /* 0x000ee20000100a00 */
[----:B0-----:R-:W-:-:S03]  /*3600*/  IMAD.WIDE R64, R24, 0x2, R128 ;  /* 0x0000000218407825 */ /* 0x001fc600078e0280 */
[----:B------:R0:W3:Y:S04]  /*3610*/  LDG.E.U16 R66, [R108.64] ;  /* 0x000000046c427981 */ /* 0x0000e8000c1e1500 */
[----:B-1----:R1:W4:Y:S01]  /*3620*/  LDG.E.U16 R99, [R64.64] ;  /* 0x0000000440637981 */ /* 0x002322000c1e1500 */
[----:B------:R-:W-:-:S03]  /*3630*/  IMAD.WIDE R110, R24, 0x2, R110 ;  /* 0x00000002186e7825 */ /* 0x000fc600078e026e */
[----:B------:R-:W4:Y:S01]  /*3640*/  LDL.64 R128, [R1+0x180] ;  /* 0x0001800001807983 */ /* 0x000f220000100a00 */
[----:B0-----:R-:W-:-:S03]  /*3650*/  IMAD.WIDE R108, R24, 0x2, R120 ;  /* 0x00000002186c7825 */ /* 0x001fc600078e0278 */
[----:B------:R-:W4:Y:S01]  /*3660*/  LDL.64 R120, [R1+0x1a8] ;  /* 0x0001a80001787983 */ /* 0x000f220000100a00 */
[----:B-1----:R-:W-:-:S03]  /*3670*/  IMAD.WIDE R64, R24, 0x2, R122 ;  /* 0x0000000218407825 */ /* 0x002fc600078e027a */
[----:B------:R-:W4:Y:S01]  /*3680*/  LDL.64 R122, [R1+0x198] ;  /* 0x00019800017a7983 */ /* 0x000f220000100a00 */
[----:B------:R-:W-:-:S03]  /*3690*/  IMAD.WIDE R94, R24, 0x2, R94 ;  /* 0x00000002185e7825 */ /* 0x000fc600078e025e */
[----:B------:R0:W4:Y:S04]  /*36a0*/  LDG.E.U16 R100, [R110.64] ;  /* 0x000000046e647981 */ /* 0x000128000c1e1500 */
[----:B------:R1:W4:Y:S04]  /*36b0*/  LDG.E.U16 R94, [R94.64] ;  /* 0x000000045e5e7981 */ /* 0x000328000c1e1500 */
[----:B------:R1:W4:Y:S01]  /*36c0*/  LDG.E.U16 R6, [R6.64] ;  /* 0x0000000406067981 */ /* 0x000322000c1e1500 */
[----:B0-----:R-:W-:-:S03]  /*36d0*/  IMAD.WIDE R110, R24, 0x2, R126 ;  /* 0x00000002186e7825 */ /* 0x001fc600078e027e */
[----:B------:R-:W4:Y:S04]  /*36e0*/  LDL.64 R126, [R1+0x178] ;  /* 0x00017800017e7983 */ /* 0x000f280000100a00 */
[----:B------:R0:W4:Y:S04]  /*36f0*/  LDG.E.U16 R65, [R64.64] ;  /* 0x0000000440417981 */ /* 0x000128000c1e1500 */
[----:B------:R0:W4:Y:S04]  /*3700*/  LDG.E.U16 R98, [R110.64] ;  /* 0x000000046e627981 */ /* 0x000128000c1e1500 */
[----:B------:R0:W4:Y:S04]  /*3710*/  LDG.E.U16 R96, [R96.64] ;  /* 0x0000000460607981 */ /* 0x000128000c1e1500 */
[----:B------:R0:W4:Y:S01]  /*3720*/  LDG.E.U16 R108, [R108.64] ;  /* 0x000000046c6c7981 */ /* 0x000122000c1e1500 */
[----:B-----5:R-:W-:-:S05]  /*3730*/  IMAD.WIDE R112, R24, 0x2, R112 ;  /* 0x0000000218707825 */ /* 0x020fca00078e0270 */
[----:B-1----:R1:W5:Y:S01]  /*3740*/  LDG.E.U16 R7, [R112.64] ;  /* 0x0000000470077981 */ /* 0x002362000c1e1500 */
[----:B--2---:R-:W-:-:S05]  /*3750*/  IMAD.WIDE R92, R24, 0x2, R92 ;  /* 0x00000002185c7825 */ /* 0x004fca00078e025c */
[----:B------:R2:W5:Y:S01]  /*3760*/  LDG.E.U16 R95, [R92.64] ;  /* 0x000000045c5f7981 */ /* 0x000562000c1e1500 */
[----:B-1----:R-:W-:-:S03]  /*3770*/  IMAD.WIDE R112, R24, 0x2, R140 ;  /* 0x0000000218707825 */ /* 0x002fc600078e028c */
[----:B------:R-:W5:Y:S04]  /*3780*/  LDL.64 R140, [R1+0x138] ;  /* 0x00013800018c7983 */ /* 0x000f680000100a00 */
[----:B------:R1:W5:Y:S01]  /*3790*/  LDG.E.U16 R9, [R112.64] ;  /* 0x0000000470097981 */ /* 0x000362000c1e1500 */
[----:B--2---:R-:W-:-:S03]  /*37a0*/  IMAD.WIDE R92, R24, 0x2, R124 ;  /* 0x00000002185c7825 */ /* 0x004fc600078e027c */
[----:B------:R-:W2:Y:S04]  /*37b0*/  LDL.64 R124, [R1+0x170] ;  /* 0x00017000017c7983 */ /* 0x000ea80000100a00 */
[----:B0-----:R0:W2:Y:S01]  /*37c0*/  LDG.E.U16 R64, [R92.64] ;  /* 0x000000045c407981 */ /* 0x0010a2000c1e1500 */
[----:B-1----:R-:W-:-:S03]  /*37d0*/  IMAD.WIDE R112, R24, 0x2, R130 ;  /* 0x0000000218707825 */ /* 0x002fc600078e0282 */
[----:B------:R-:W2:Y:S01]  /*37e0*/  LDL.64 R130, [R1+0xf8] ;  /* 0x0000f80001827983 */ /* 0x000ea20000100a00 */
[----:B0-----:R-:W-:-:S03]  /*37f0*/  IMAD.WIDE R92, R24, 0x2, R118 ;  /* 0x00000002185c7825 */ /* 0x001fc600078e0276 */
[----:B------:R-:W2:Y:S01]  /*3800*/  LDL.64 R118, [R1+0x168] ;  /* 0x0001680001767983 */ /* 0x000ea20000100a00 */
[----:B------:R-:W-:-:S03]  /*3810*/  IMAD.WIDE R110, R24, 0x2, R132 ;  /* 0x00000002186e7825 */ /* 0x000fc600078e0284 */
[----:B------:R0:W2:Y:S04]  /*3820*/  LDG.E.U16 R93, [R92.64] ;  /* 0x000000045c5d7981 */ /* 0x0000a8000c1e1500 */
[----:B------:R-:W2:Y:S04]  /*3830*/  LDL.64 R132, [R1+0x118] ;  /* 0x0001180001847983 */ /* 0x000ea80000100a00 */
[----:B0-----:R0:W2:Y:S01]  /*3840*/  LDG.E.U16 R92, [R110.64] ;  /* 0x000000046e5c7981 */ /* 0x0010a2000c1e1500 */
[----:B---3--:R-:W-:-:S05]  /*3850*/  IMAD.WIDE R114, R24, 0x2, R114 ;  /* 0x0000000218727825 */ /* 0x008fca00078e0272 */
[----:B------:R1:W3:Y:S01]  /*3860*/  LDG.E.U16 R97, [R114.64] ;  /* 0x0000000472617981 */ /* 0x0002e2000c1e1500 */
[----:B0-----:R-:W-:-:S03]  /*3870*/  IMAD.WIDE R110, R24, 0x2, R136 ;  /* 0x00000002186e7825 */ /* 0x001fc600078e0288 */
[----:B------:R-:W3:Y:S01]  /*3880*/  LDL.64 R136, [R1+0x130] ;  /* 0x0001300001887983 */ /* 0x000ee20000100a00 */
[----:B----4-:R-:W-:-:S06]  /*3890*/  IMAD.WIDE R122, R24, 0x2, R122 ;  /* 0x00000002187a7825 */ /* 0x010fcc00078e027a */
[----:B------:R0:W4:Y:S01]  /*38a0*/  LDG.E.U16 R122, [R122.64] ;  /* 0x000000047a7a7981 */ /* 0x000122000c1e1500 */
[----:B------:R-:W-:-:S04]  /*38b0*/  IMAD.WIDE R120, R24, 0x2, R120 ;  /* 0x0000000218787825 */ /* 0x000fc800078e0278 */
[C---:B-1----:R-:W-:Y:S02]  /*38c0*/  IMAD.WIDE R114, R24.reuse, 0x2, R138 ;  /* 0x0000000218727825 */ /* 0x042fe400078e028a */
[----:B------:R-:W3:Y:S04]  /*38d0*/  LDL.64 R138, [R1+0x150] ;  /* 0x00015000018a7983 */ /* 0x000ee80000100a00 */
[----:B0-----:R0:W4:Y:S01]  /*38e0*/  LDG.E.U16 R123, [R110.64] ;  /* 0x000000046e7b7981 */ /* 0x001122000c1e1500 */
[----:B------:R-:W-:-:S03]  /*38f0*/  IMAD.WIDE R116, R24, 0x2, R116 ;  /* 0x0000000218747825 */ /* 0x000fc600078e0274 */
[----:B------:R1:W4:Y:S04]  /*3900*/  LDG.E.U16 R109, [R114.64] ;  /* 0x00000004726d7981 */ /* 0x000328000c1e1500 */
[----:B------:R1:W4:Y:S01]  /*3910*/  LDG.E.U16 R120, [R120.64] ;  /* 0x0000000478787981 */ /* 0x000322000c1e1500 */
[----:B0-----:R-:W-:-:S03]  /*3920*/  IMAD.WIDE R110, R24, 0x2, R134 ;  /* 0x00000002186e7825 */ /* 0x001fc600078e0286 */
[----:B------:R-:W4:Y:S01]  /*3930*/  LDL.64 R134, [R1+0x110] ;  /* 0x0001100001867983 */ /* 0x000f220000100a00 */
[----:B-1----:R-:W-:-:S03]  /*3940*/  IMAD.WIDE R114, R24, 0x2, R126 ;  /* 0x0000000218727825 */ /* 0x002fc600078e027e */
[----:B------:R2:W4:Y:S04]  /*3950*/  LDG.E.U16 R75, [R116.64] ;  /* 0x00000004744b7981 */ /* 0x000528000c1e1500 */
[----:B------:R0:W4:Y:S04]  /*3960*/  LDG.E.U16 R121, [R112.64] ;  /* 0x0000000470797981 */ /* 0x000128000c1e1500 */
[----:B------:R5:W4:Y:S01]  /*3970*/  LDG.E.U16 R126, [R114.64] ;  /* 0x00000004727e7981 */ /* 0x000b22000c1e1500 */
[----:B0-----:R-:W-:-:S04]  /*3980*/  IMAD.WIDE R112, R24, 0x2, R128 ;  /* 0x0000000218707825 */ /* 0x001fc800078e0280 */
[C---:B-----5:R-:W-:Y:S02]  /*3990*/  IMAD.WIDE R114, R24.reuse, 0x2, R140 ;  /* 0x0000000218727825 */ /* 0x060fe400078e028c */
[----:B------:R-:W5:Y:S02]  /*39a0*/  LDL.64 R140, [R1+0x128] ;  /* 0x00012800018c7983 */ /* 0x000f640000100a00 */
[C---:B--2---:R-:W-:Y:S02]  /*39b0*/  IMAD.WIDE R116, R24.reuse, 0x2, R124 ;  /* 0x0000000218747825 */ /* 0x044fe400078e027c */
[----:B------:R0:W2:Y:S04]  /*39c0*/  LDG.E.U16 R125, [R112.64] ;  /* 0x00000004707d7981 */ /* 0x0000a8000c1e1500 */
[----:B------:R1:W2:Y:S04]  /*39d0*/  LDG.E.U16 R124, [R110.64] ;  /* 0x000000046e7c7981 */ /* 0x0002a8000c1e1500 */
[----:B------:R1:W2:Y:S01]  /*39e0*/  LDG.E.U16 R127, [R116.64] ;  /* 0x00000004747f7981 */ /* 0x0002a2000c1e1500 */
[----:B0-----:R-:W-:-:S03]  /*39f0*/  IMAD.WIDE R112, R24, 0x2, R142 ;  /* 0x0000000218707825 */ /* 0x001fc600078e028e */
[----:B------:R-:W2:Y:S01]  /*3a00*/  LDL.64 R142, [R1+0x148] ;  /* 0x00014800018e7983 */ /* 0x000ea20000100a00 */
[----:B------:R-:W-:-:S04]  /*3a10*/  IMAD.WIDE R118, R24, 0x2, R118 ;  /* 0x0000000218767825 */ /* 0x000fc800078e0276 */
[C---:B-1----:R-:W-:Y:S01]  /*3a20*/  IMAD.WIDE R110, R24.reuse, 0x2, R144 ;  /* 0x00000002186e7825 */ /* 0x042fe200078e0290 */
[----:B------:R0:W2:Y:S04]  /*3a30*/  LDG.E.U16 R128, [R118.64] ;  /* 0x0000000476807981 */ /* 0x0000a8000c1e1500 */
[----:B------:R-:W2:Y:S04]  /*3a40*/  LDL.64 R144, [R1+0x140] ;  /* 0x0001400001907983 */ /* 0x000ea80000100a00 */
[----:B------:R1:W2:Y:S01]  /*3a50*/  LDG.E.U16 R129, [R110.64] ;  /* 0x000000046e817981 */ /* 0x0002a2000c1e1500 */
[----:B0-----:R-:W-:-:S03]  /*3a60*/  IMAD.WIDE R118, R24, 0x2, R130 ;  /* 0x0000000218767825 */ /* 0x001fc600078e0282 */
[----:B------:R0:W2:Y:S01]  /*3a70*/  LDG.E.U16 R130, [R112.64] ;  /* 0x0000000470827981 */ /* 0x0000a2000c1e1500 */
[----:B------:R-:W-:-:S03]  /*3a80*/  IMAD.WIDE R116, R24, 0x2, R132 ;  /* 0x0000000218747825 */ /* 0x000fc600078e0284 */
[----:B------:R4:W2:Y:S01]  /*3a90*/  LDG.E.U16 R133, [R118.64] ;  /* 0x0000000476857981 */ /* 0x0008a2000c1e1500 */
[----:B-1----:R-:W-:-:S03]  /*3aa0*/  IMAD.WIDE R110, R24, 0x2, R152 ;  /* 0x00000002186e7825 */ /* 0x002fc600078e0298 */
[----:B------:R-:W2:Y:S01]  /*3ab0*/  LDL.64 R152, [R1+0xc0] ;  /* 0x0000c00001987983 */ /* 0x000ea20000100a00 */
[----:B0-----:R-:W-:-:S03]  /*3ac0*/  IMAD.WIDE R112, R24, 0x2, R150 ;  /* 0x0000000218707825 */ /* 0x001fc600078e0296 */
[----:B------:R-:W2:Y:S04]  /*3ad0*/  LDL.64 R150, [R1+0xa0] ;  /* 0x0000a00001967983 */ /* 0x000ea80000100a00 */
[----:B------:R3:W2:Y:S04]  /*3ae0*/  LDG.E.U16 R131, [R114.64] ;  /* 0x0000000472837981 */ /* 0x0006a8000c1e1500 */
[----:B------:R0:W2:Y:S01]  /*3af0*/  LDG.E.U16 R132, [R116.64] ;  /* 0x0000000474847981 */ /* 0x0000a2000c1e1500 */
[----:B---3--:R-:W-:-:S04]  /*3b00*/  IMAD.WIDE R114, R24, 0x2, R138 ;  /* 0x0000000218727825 */ /* 0x008fc800078e028a */
[C---:B0-----:R-:W-:Y:S02]  /*3b10*/  IMAD.WIDE R116, R24.reuse, 0x2, R136 ;  /* 0x0000000218747825 */ /* 0x041fe400078e0288 */
[----:B------:R0:W3:Y:S04]  /*3b20*/  LDG.E.U16 R136, [R114.64] ;  /* 0x0000000472887981 */ /* 0x0000e8000c1e1500 */
[----:B------:R2:W3:Y:S01]  /*3b30*/  LDG.E.U16 R137, [R116.64] ;  /* 0x0000000474897981 */ /* 0x0004e2000c1e1500 */
[----:B----4-:R-:W-:-:S03]  /*3b40*/  IMAD.WIDE R118, R24, 0x2, R134 ;  /* 0x0000000218767825 */ /* 0x010fc600078e0286 */
[----:B------:R1:W4:Y:S04]  /*3b50*/  LDG.E.U16 R134, [R110.64] ;  /* 0x000000046e867981 */ /* 0x000328000c1e1500 */
[----:B------:R1:W3:Y:S01]  /*3b60*/  LDG.E.U16 R135, [R112.64] ;  /* 0x0000000470877981 */ /* 0x0002e2000c1e1500 */
[----:B0-----:R-:W-:-:S03]  /*3b70*/  IMAD.WIDE R114, R24, 0x2, R188 ;  /* 0x0000000218727825 */ /* 0x001fc600078e02bc */
[----:B------:R5:W3:Y:S01]  /*3b80*/  LDG.E.U16 R138, [R118.64] ;  /* 0x00000004768a7981 */ /* 0x000ae2000c1e1500 */
[----:B-1----:R-:W-:-:S03]  /*3b90*/  IMAD.WIDE R110, R24, 0x2, R196 ;  /* 0x00000002186e7825 */ /* 0x002fc600078e02c4 */
[----:B------:R-:W3:Y:S01]  /*3ba0*/  LDL.64 R188, [R1+0x48] ;  /* 0x0000480001bc7983 */ /* 0x000ee20000100a00 */
[----:B------:R-:W-:-:S03]  /*3bb0*/  IMAD.WIDE R112, R24, 0x2, R192 ;  /* 0x0000000218707825 */ /* 0x000fc600078e02c0 */
[----:B------:R0:W3:Y:S04]  /*3bc0*/  LDG.E.U16 R139, [R110.64] ;  /* 0x000000046e8b7981 */ /* 0x0000e8000c1e1500 */
[----:B------:R-:W3:Y:S04]  /*3bd0*/  LDL.64 R192, [R1+0x50] ;  /* 0x0000500001c07983 */ /* 0x000ee80000100a00 */
[----:B------:R-:W3:Y:S01]  /*3be0*/  LDL.64 R196, [R1+0x58] ;  /* 0x0000580001c47983 */ /* 0x000ee20000100a00 */
[----:B0-----:R-:W-:-:S03]  /*3bf0*/  IMAD.WIDE R110, R24, 0x2, R184 ;  /* 0x00000002186e7825 */ /* 0x001fc600078e02b8 */
[----:B------:R-:W3:Y:S01]  /*3c00*/  LDL.64 R184, [R1+0x98] ;  /* 0x0000980001b87983 */ /* 0x000ee20000100a00 */
[----:B-----5:R-:W-:-:S03]  /*3c10*/  IMAD.WIDE R118, R24, 0x2, R140 ;  /* 0x0000000218767825 */ /* 0x020fc600078e028c */
[----:B------:R0:W5:Y:S04]  /*3c20*/  LDG.E.U16 R140, [R112.64] ;  /* 0x00000004708c7981 */ /* 0x000168000c1e1500 */
[----:B------:R1:W5:Y:S01]  /*3c30*/  LDG.E.U16 R141, [R114.64] ;  /* 0x00000004728d7981 */ /* 0x000362000c1e1500 */
[----:B0-----:R-:W-:-:S04]  /*3c40*/  IMAD.WIDE R112, R24, 0x2, R180 ;  /* 0x0000000218707825 */ /* 0x001fc800078e02b4 */
[C---:B--2---:R-:W-:Y:S02]  /*3c50*/  IMAD.WIDE R116, R24.reuse, 0x2, R142 ;  /* 0x0000000218747825 */ /* 0x044fe400078e028e */
[----:B------:R0:W2:Y:S02]  /*3c60*/  LDG.E.U16 R143, [R118.64] ;  /* 0x00000004768f7981 */ /* 0x0000a4000c1e1500 */
[C---:B-1----:R-:W-:Y:S02]  /*3c70*/  IMAD.WIDE R114, R24.reuse, 0x2, R148 ;  /* 0x0000000218727825 */ /* 0x042fe400078e0294 */
[----:B------:R1:W2:Y:S02]  /*3c80*/  LDG.E.U16 R142, [R116.64] ;  /* 0x00000004748e7981 */ /* 0x0002a4000c1e1500 */
[C---:B0-----:R-:W-:Y:S02]  /*3c90*/  IMAD.WIDE R118, R24.reuse, 0x2, R144 ;  /* 0x0000000218767825 */ /* 0x041fe400078e0290 */
[----:B------:R0:W2:Y:S02]  /*3ca0*/  LDG.E.U16 R144, [R110.64] ;  /* 0x000000046e907981 */ /* 0x0000a4000c1e1500 */
[----:B-1----:R-:W-:-:S02]  /*3cb0*/  IMAD.WIDE R116, R24, 0x2, R146 ;  /* 0x0000000218747825 */ /* 0x002fc400078e0292 */
[----:B------:R1:W2:Y:S04]  /*3cc0*/  LDG.E.U16 R145, [R112.64] ;  /* 0x0000000470917981 */ /* 0x0002a8000c1e1500 */
[----:B------:R1:W2:Y:S01]  /*3cd0*/  LDG.E.U16 R146, [R114.64] ;  /* 0x0000000472927981 */ /* 0x0002a2000c1e1500 */
[----:B0-----:R-:W-:-:S03]  /*3ce0*/  IMAD.WIDE R110, R24, 0x2, R158 ;  /* 0x00000002186e7825 */ /* 0x001fc600078e029e */
[----:B------:R0:W2:Y:S01]  /*3cf0*/  LDG.E.U16 R147, [R116.64] ;  /* 0x0000000474937981 */ /* 0x0000a2000c1e1500 */
[----:B-1----:R-:W-:-:S03]  /*3d00*/  IMAD.WIDE R112, R24, 0x2, R156 ;  /* 0x0000000218707825 */ /* 0x002fc600078e029c */
[----:B------:R1:W2:Y:S01]  /*3d10*/  LDG.E.U16 R148, [R118.64] ;  /* 0x0000000476947981 */ /* 0x0002a2000c1e1500 */
[----:B------:R-:W-:-:S03]  /*3d20*/  IMAD.WIDE R114, R24, 0x2, R154 ;  /* 0x0000000218727825 */ /* 0x000fc600078e029a */
[----:B------:R-:W2:Y:S01]  /*3d30*/  LDG.E.U16 R110, [R110.64] ;  /* 0x000000046e6e7981 */ /* 0x000ea2000c1e1500 */
[----:B0-----:R-:W-:-:S03]  /*3d40*/  IMAD.WIDE R116, R24, 0x2, R152 ;  /* 0x0000000218747825 */ /* 0x001fc600078e0298 */
[----:B------:R-:W2:Y:S01]  /*3d50*/  LDG.E.U16 R112, [R112.64] ;  /* 0x0000000470707981 */ /* 0x000ea2000c1e1500 */
[----:B-1----:R-:W-:-:S03]  /*3d60*/  IMAD.WIDE R118, R24, 0x2, R150 ;  /* 0x0000000218767825 */ /* 0x002fc600078e0296 */
[----:B------:R-:W2:Y:S04]  /*3d70*/  LDG.E.U16 R114, [R114.64] ;  /* 0x0000000472727981 */ /* 0x000ea8000c1e1500 */
[----:B------:R-:W2:Y:S04]  /*3d80*/  LDG.E.U16 R116, [R116.64] ;  /* 0x0000000474747981 */ /* 0x000ea8000c1e1500 */
[----:B------:R-:W2:Y:S04]  /*3d90*/  LDG.E.U16 R118, [R118.64] ;  /* 0x0000000476767981 */ /* 0x000ea8000c1e1500 */
[----:B------:R-:W-:Y:S01]  /*3da0*/  BAR.SYNC.DEFER_BLOCKING 0x0 ;  /* 0x0000000000007b1d */ /* 0x000fe20000010000 */
[----:B------:R-:W-:-:S02]  /*3db0*/  LOP3.LUT R150, R18, 0x20, RZ, 0x3c, !PT ;  /* 0x0000002012967812 */ /* 0x000fc400078e3cff */
[----:B------:R-:W-:-:S03]  /*3dc0*/  LOP3.LUT R149, R18, 0x40, RZ, 0x3c, !PT ;  /* 0x0000004012957812 */ /* 0x000fc600078e3cff */
[----:B------:R-:W-:Y:S04]  /*3dd0*/  STS.U16 [R18], R2 ;  /* 0x0000000212007388 */ /* 0x000fe80000000400 */
[----:B------:R-:W-:Y:S04]  /*3de0*/  STS.U16 [R18+0x800], R4 ;  /* 0x0008000412007388 */ /* 0x000fe80000000400 */
        /* <DEDUP_REMOVED lines=12> */
[----:B----4-:R-:W-:Y:S04]  /*3eb0*/  STS.U16 [R18+0x7000], R134 ;  /* 0x0070008612007388 */ /* 0x010fe80000000400 */
[----:B---3--:R-:W-:Y:S04]  /*3ec0*/  STS.U16 [R18+0x7800], R135 ;  /* 0x0078008712007388 */ /* 0x008fe80000000400 */
[----:B------:R-:W-:Y:S04]  /*3ed0*/  STS.U16 [R150+0x200], R74 ;  /* 0x0002004a96007388 */ /* 0x000fe80000000400 */
[----:B------:R-:W-:Y:S04]  /*3ee0*/  STS.U16 [R150+0xa00], R96 ;  /* 0x000a006096007388 */ /* 0x000fe80000000400 */
[----:B------:R-:W-:Y:S04]  /*3ef0*/  STS.U16 [R150+0x1200], R94 ;  /* 0x0012005e96007388 */ /* 0x000fe80000000400 */
[----:B------:R0:W-:Y:S04]  /*3f00*/  STS.U16 [R150+0x1a00], R8 ;  /* 0x001a000896007388 */ /* 0x0001e80000000400 */
        /* <DEDUP_REMOVED lines=9> */
[----:B------:R-:W-:Y:S01]  /*3fa0*/  STS.U16 [R150+0x6a00], R139 ;  /* 0x006a008b96007388 */ /* 0x000fe20000000400 */
[----:B0-----:R-:W-:-:S02]  /*3fb0*/  LOP3.LUT R8, R19, 0x20, RZ, 0x3c, !PT ;  /* 0x0000002013087812 */ /* 0x001fc400078e3cff */
[C---:B------:R-:W-:Y:S02]  /*3fc0*/  LOP3.LUT R3, R19.reuse, 0x40, RZ, 0x3c, !PT ;  /* 0x0000004013037812 */ /* 0x040fe400078e3cff */
[----:B------:R-:W-:Y:S01]  /*3fd0*/  LOP3.LUT R2, R19, 0x60, RZ, 0x3c, !PT ;  /* 0x0000006013027812 */ /* 0x000fe200078e3cff */
[----:B-----5:R-:W-:Y:S04]  /*3fe0*/  STS.U16 [R150+0x7200], R140 ;  /* 0x0072008c96007388 */ /* 0x020fe80000000400 */
        /* <DEDUP_REMOVED lines=11> */
[----:B--2---:R-:W-:Y:S04]  /*40a0*/  STS.U16 [R149+0x5400], R142 ;  /* 0x0054008e95007388 */ /* 0x004fe80000000400 */
        /* <DEDUP_REMOVED lines=21> */
[----:B------:R-:W-:Y:S06]  /*4200*/  BAR.SYNC.DEFER_BLOCKING 0x0 ;  /* 0x0000000000007b1d */ /* 0x000fec0000010000 */
[----:B------:R-:W-:Y:S04]  /*4210*/  LDSM.16.MT88.4 R144, [R19+0x8000] ;  /* 0x008000001390783b */ /* 0x000fe80000004200 */
[----:B------:R-:W0:Y:S04]  /*4220*/  LDSM.16.M88.4 R4, [R20] ;  /* 0x000000001404783b */ /* 0x000e280000000200 */
[----:B------:R-:W1:Y:S04]  /*4230*/  LDSM.16.M88.4 R64, [R20+0x4000] ;  /* 0x004000001440783b */ /* 0x000e680000000200 */
[----:B------:R-:W2:Y:S04]  /*4240*/  LDSM.16.MT88.4 R152, [R8+0x8000] ;  /* 0x008000000898783b */ /* 0x000ea80000004200 */
[----:B------:R-:W3:Y:S04]  /*4250*/  LDSM.16.MT88.4 R112, [R3+0x8000] ;  /* 0x008000000370783b */ /* 0x000ee80000004200 */
[----:B------:R-:W4:Y:S04]  /*4260*/  LDSM.16.MT88.4 R120, [R2+0x8000] ;  /* 0x008000000278783b */ /* 0x000f280000004200 */
[----:B------:R-:W5:Y:S04]  /*4270*/  LDSM.16.MT88.4 R136, [R19+0x8800] ;  /* 0x008800001388783b */ /* 0x000f680000004200 */
[----:B------:R-:W3:Y:S04]  /*4280*/  LDSM.16.MT88.4 R156, [R8+0x8800] ;  /* 0x00880000089c783b */ /* 0x000ee80000004200 */
[----:B------:R-:W3:Y:S04]  /*4290*/  LDSM.16.MT88.4 R96, [R3+0x8800] ;  /* 0x008800000360783b */ /* 0x000ee80000004200 */
[----:B------:R-:W3:Y:S01]  /*42a0*/  LDSM.16.MT88.4 R100, [R2+0x8800] ;  /* 0x008800000264783b */ /* 0x000ee20000004200 */
[----:B------:R-:W-:-:S03]  /*42b0*/  LOP3.LUT R180, R20, 0x40, RZ, 0x3c, !PT ;  /* 0x0000004014b47812 */ /* 0x000fc600078e3cff */
[----:B------:R-:W-:Y:S01]  /*42c0*/  LDSM.16.MT88.4 R108, [R19+0x9000] ;  /* 0x00900000136c783b */ /* 0x000fe20000004200 */
[C---:B0-----:R-:W-:Y:S03]  /*42d0*/  HMMA.16816.F32.BF16 R132, R144.reuse, R4, RZ ;  /* 0x000000049084723c */ /* 0x041fe600000418ff */
[----:B------:R-:W0:Y:S04]  /*42e0*/  LDSM.16.M88.4 R116, [R180] ;  /* 0x00000000b474783b */ /* 0x000e280000000200 */
[----:B------:R-:W0:Y:S01]  /*42f0*/  LDSM.16.M88.4 R124, [R180+0x4000] ;  /* 0x00400000b47c783b */ /* 0x000e220000000200 */
[----:B-1----:R-:W-:Y:S03]  /*4300*/  HMMA.16816.F32.BF16 R144, R144, R64, RZ ;  /* 0x000000409090723c */ /* 0x002fe600000418ff */
[----:B------:R-:W1:Y:S04]  /*4310*/  LDSM.16.MT88.4 R128, [R8+0x9000] ;  /* 0x009000000880783b */ /* 0x000e680000004200 */
[----:B------:R-:W-:Y:S01]  /*4320*/  LDSM.16.MT88.4 R148, [R2+0x9000] ;  /* 0x009000000294783b */ /* 0x000fe20000004200 */
[C---:B--2---:R-:W-:Y:S08]  /*4330*/  HMMA.16816.F32.BF16 R140, R152.reuse, R4, RZ ;  /* 0x00000004988c723c */ /* 0x044ff000000418ff */
[----:B------:R-:W-:Y:S08]  /*4340*/  HMMA.16816.F32.BF16 R152, R152, R64, RZ ;  /* 0x000000409898723c */ /* 0x000ff000000418ff */
[-C--:B---3--:R-:W-:Y:S08]  /*4350*/  HMMA.16816.F32.BF16 R72, R112, R4.reuse, RZ ;  /* 0x000000047048723c */ /* 0x088ff000000418ff */
[----:B----4-:R-:W-:Y:S08]  /*4360*/  HMMA.16816.F32.BF16 R92, R120, R4, RZ ;  /* 0x00000004785c723c */ /* 0x010ff000000418ff */
[----:B-----5:R-:W-:Y:S08]  /*4370*/  HMMA.16816.F32.BF16 R132, R136, R6, R132 ;  /* 0x000000068884723c */ /* 0x020ff00000041884 */
[-C--:B------:R-:W-:Y:S08]  /*4380*/  HMMA.16816.F32.BF16 R112, R112, R64.reuse, RZ ;  /* 0x000000407070723c */ /* 0x080ff000000418ff */
[----:B------:R-:W-:Y:S08]  /*4390*/  HMMA.16816.F32.BF16 R120, R120, R64, RZ ;  /* 0x000000407878723c */ /* 0x000ff000000418ff */
[----:B------:R-:W-:Y:S01]  /*43a0*/  HMMA.16816.F32.BF16 R136, R136, R66, R144 ;  /* 0x000000428888723c */ /* 0x000fe20000041890 */
[----:B------:R-:W2:Y:S07]  /*43b0*/  LDSM.16.MT88.4 R144, [R3+0x9000] ;  /* 0x009000000390783b */ /* 0x000eae0000004200 */
[C---:B------:R-:W-:Y:S08]  /*43c0*/  HMMA.16816.F32.BF16 R140, R156.reuse, R6, R140 ;  /* 0x000000069c8c723c */ /* 0x040ff0000004188c */
[----:B------:R-:W-:Y:S01]  /*43d0*/  HMMA.16816.F32.BF16 R156, R156, R66, R152 ;  /* 0x000000429c9c723c */ /* 0x000fe20000041898 */
[----:B------:R-:W3:Y:S07]  /*43e0*/  LDSM.16.MT88.4 R152, [R19+0x9800] ;  /* 0x009800001398783b */ /* 0x000eee0000004200 */
[-C--:B------:R-:W-:Y:S08]  /*43f0*/  HMMA.16816.F32.BF16 R72, R96, R6.reuse, R72 ;  /* 0x000000066048723c */ /* 0x080ff00000041848 */
[----:B------:R-:W-:Y:S01]  /*4400*/  HMMA.16816.F32.BF16 R92, R100, R6, R92 ;  /* 0x00000006645c723c */ /* 0x000fe2000004185c */
[----:B------:R-:W4:Y:S07]  /*4410*/  LDSM.16.MT88.4 R4, [R8+0x9800] ;  /* 0x009800000804783b */ /* 0x000f2e0000004200 */
[-C--:B------:R-:W-:Y:S01]  /*4420*/  HMMA.16816.F32.BF16 R112, R96, R66.reuse, R112 ;  /* 0x000000426070723c */ /* 0x080fe20000041870 */
[----:B------:R-:W-:Y:S07]  /*4430*/  LDSM.16.MT88.4 R96, [R2+0x9800] ;  /* 0x009800000260783b */ /* 0x000fee0000004200 */
[----:B------:R-:W-:Y:S01]  /*4440*/  HMMA.16816.F32.BF16 R120, R100, R66, R120 ;  /* 0x000000426478723c */ /* 0x000fe20000041878 */
[----:B------:R-:W5:Y:S04]  /*4450*/  LDSM.16.MT88.4 R64, [R3+0x9800] ;  /* 0x009800000340783b */ /* 0x000f680000004200 */
[----:B------:R-:W-:Y:S03]  /*4460*/  LDSM.16.M88.4 R100, [R20+0x4080] ;  /* 0x004080001464783b */ /* 0x000fe60000000200 */
[C---:B0-----:R-:W-:Y:S08]  /*4470*/  HMMA.16816.F32.BF16 R132, R108.reuse, R116, R132 ;  /* 0x000000746c84723c */ /* 0x041ff00000041884 */
[----:B------:R-:W-:Y:S01]  /*4480*/  HMMA.16816.F32.BF16 R136, R108, R124, R136 ;  /* 0x0000007c6c88723c */ /* 0x000fe20000041888 */
[----:B------:R-:W-:Y:S07]  /*4490*/  LDSM.16.M88.4 R108, [R20+0x80] ;  /* 0x00008000146c783b */ /* 0x000fee0000000200 */
[C---:B-1----:R-:W-:Y:S08]  /*44a0*/  HMMA.16816.F32.BF16 R140, R128.reuse, R116, R140 ;  /* 0x00000074808c723c */ /* 0x042ff0000004188c */
[----:B------:R-:W-:Y:S01]  /*44b0*/  HMMA.16816.F32.BF16 R156, R128, R124, R156 ;  /* 0x0000007c809c723c */ /* 0x000fe2000004189c */
[----:B------:R-:W0:Y:S07]  /*44c0*/  LDSM.16.MT88.4 R128, [R19+0xa000] ;  /* 0x00a000001380783b */ /* 0x000e2e0000004200 */
[-C--:B--2---:R-:W-:Y:S08]  /*44d0*/  HMMA.16816.F32.BF16 R72, R144, R116.reuse, R72 ;  /* 0x000000749048723c */ /* 0x084ff00000041848 */
[----:B------:R-:W-:Y:S08]  /*44e0*/  HMMA.16816.F32.BF16 R92, R148, R116, R92 ;  /* 0x00000074945c723c */ /* 0x000ff0000004185c */
[-C--:B------:R-:W-:Y:S01]  /*44f0*/  HMMA.16816.F32.BF16 R112, R144, R124.reuse, R112 ;  /* 0x0000007c9070723c */ /* 0x080fe20000041870 */
[----:B------:R-:W1:Y:S07]  /*4500*/  LDSM.16.MT88.4 R144, [R8+0xa000] ;  /* 0x00a000000890783b */ /* 0x000e6e0000004200 */
[----:B------:R-:W-:Y:S08]  /*4510*/  HMMA.16816.F32.BF16 R120, R148, R124, R120 ;  /* 0x0000007c9478723c */ /* 0x000ff00000041878 */
[C---:B---3--:R-:W-:Y:S08]  /*4520*/  HMMA.16816.F32.BF16 R132, R152.reuse, R118, R132 ;  /* 0x000000769884723c */ /* 0x048ff00000041884 */
[----:B------:R-:W-:Y:S08]  /*4530*/  HMMA.16816.F32.BF16 R136, R152, R126, R136 ;  /* 0x0000007e9888723c */ /* 0x000ff00000041888 */
[C---:B----4-:R-:W-:Y:S01]  /*4540*/  HMMA.16816.F32.BF16 R148, R4.reuse, R118, R140 ;  /* 0x000000760494723c */ /* 0x050fe2000004188c */
[----:B------:R-:W2:Y:S07]  /*4550*/  LDSM.16.MT88.4 R140, [R3+0xa000] ;  /* 0x00a00000038c783b */ /* 0x000eae0000004200 */
[----:B------:R-:W-:Y:S01]  /*4560*/  HMMA.16816.F32.BF16 R156, R4, R126, R156 ;  /* 0x0000007e049c723c */ /* 0x000fe2000004189c */
[----:B------:R-:W3:Y:S07]  /*4570*/  LDSM.16.MT88.4 R4, [R2+0xa000] ;  /* 0x00a000000204783b */ /* 0x000eee0000004200 */
[-C--:B-----5:R-:W-:Y:S08]  /*4580*/  HMMA.16816.F32.BF16 R72, R64, R118.reuse, R72 ;  /* 0x000000764048723c */ /* 0x0a0ff00000041848 */
[----:B------:R-:W-:Y:S01]  /*4590*/  HMMA.16816.F32.BF16 R92, R96, R118, R92 ;  /* 0x00000076605c723c */ /* 0x000fe2000004185c */
[----:B------:R-:W4:Y:S07]  /*45a0*/  LDSM.16.MT88.4 R116, [R19+0xa800] ;  /* 0x00a800001374783b */ /* 0x000f2e0000004200 */
[-C--:B------:R-:W-:Y:S01]  /*45b0*/  HMMA.16816.F32.BF16 R112, R64, R126.reuse, R112 ;  /* 0x0000007e4070723c */ /* 0x080fe20000041870 */
[----:B------:R-:W5:Y:S07]  /*45c0*/  LDSM.16.MT88.4 R64, [R8+0xa800] ;  /* 0x00a800000840783b */ /* 0x000f6e0000004200 */
[----:B------:R-:W-:Y:S01]  /*45d0*/  HMMA.16816.F32.BF16 R120, R96, R126, R120 ;  /* 0x0000007e6078723c */ /* 0x000fe20000041878 */
[----:B------:R-:W3:Y:S04]  /*45e0*/  LDSM.16.MT88.4 R96, [R3+0xa800] ;  /* 0x00a800000360783b */ /* 0x000ee80000004200 */
[----:B------:R-:W-:Y:S03]  /*45f0*/  LDSM.16.M88.4 R124, [R180+0x80] ;  /* 0x00008000b47c783b */ /* 0x000fe60000000200 */
[C---:B0-----:R-:W-:Y:S08]  /*4600*/  HMMA.16816.F32.BF16 R132, R128.reuse, R108, R132 ;  /* 0x0000006c8084723c */ /* 0x041ff00000041884 */
[----:B------:R-:W-:Y:S01]  /*4610*/  HMMA.16816.F32.BF16 R136, R128, R100, R136 ;  /* 0x000000648088723c */ /* 0x000fe20000041888 */
[----:B------:R0:W-:Y:S07]  /*4620*/  LDSM.16.M88.4 R128, [R180+0x4080] ;  /* 0x00408000b480783b */ /* 0x0001ee0000000200 */
[C---:B-1----:R-:W-:Y:S08]  /*4630*/  HMMA.16816.F32.BF16 R148, R144.reuse, R108, R148 ;  /* 0x0000006c9094723c */ /* 0x042ff00000041894 */
[----:B------:R-:W-:Y:S08]  /*4640*/  HMMA.16816.F32.BF16 R156, R144, R100, R156 ;  /* 0x00000064909c723c */ /* 0x000ff0000004189c */
[C---:B--2---:R-:W-:Y:S08]  /*4650*/  HMMA.16816.F32.BF16 R72, R140.reuse, R108, R72 ;  /* 0x0000006c8c48723c */ /* 0x044ff00000041848 */
[----:B------:R-:W-:Y:S08]  /*4660*/  HMMA.16816.F32.BF16 R112, R140, R100, R112 ;  /* 0x000000648c70723c */ /* 0x000ff00000041870 */
[C---:B---3--:R-:W-:Y:S08]  /*4670*/  HMMA.16816.F32.BF16 R92, R4.reuse, R108, R92 ;  /* 0x0000006c045c723c */ /* 0x048ff0000004185c */
[----:B------:R-:W-:Y:S01]  /*4680*/  HMMA.16816.F32.BF16 R120, R4, R100, R120 ;  /* 0x000000640478723c */ /* 0x000fe20000041878 */
[----:B------:R-:W1:Y:S07]  /*4690*/  LDSM.16.MT88.4 R4, [R2+0xa800] ;  /* 0x00a800000204783b */ /* 0x000e6e0000004200 */
[C---:B----4-:R-:W-:Y:S08]  /*46a0*/  HMMA.16816.F32.BF16 R132, R116.reuse, R110, R132 ;  /* 0x0000006e7484723c */ /* 0x050ff00000041884 */
[----:B------:R-:W-:Y:S01]  /*46b0*/  HMMA.16816.F32.BF16 R136, R116, R102, R136 ;  /* 0x000000667488723c */ /* 0x000fe20000041888 */
[----:B------:R-:W2:Y:S04]  /*46c0*/  LDSM.16.MT88.4 R116, [R19+0xb000] ;  /* 0x00b000001374783b */ /* 0x000ea80000004200 */
[----:B0-----:R-:W0:Y:S03]  /*46d0*/  S2R R180, SR_TID.X ;  /* 0x0000000000b47919 */ /* 0x001e260000002100 */
[C---:B-----5:R-:W-:Y:S01]  /*46e0*/  HMMA.16816.F32.BF16 R148, R64.reuse, R110, R148 ;  /* 0x0000006e4094723c */ /* 0x060fe20000041894 */
[----:B------:R-:W3:Y:S04]  /*46f0*/  LDL.64 R144, [R1+0x80] ;  /* 0x0000800001907983 */ /* 0x000ee80000100a00 */
[----:B------:R-:W4:Y:S03]  /*4700*/  LDL.64 R146, [R1+0x88] ;  /* 0x0000880001927983 */ /* 0x000f260000100a00 */
[----:B------:R-:W-:Y:S01]  /*4710*/  HMMA.16816.F32.BF16 R156, R64, R102, R156 ;  /* 0x00000066409c723c */ /* 0x000fe2000004189c */
[----:B------:R-:W5:Y:S07]  /*4720*/  LDSM.16.MT88.4 R64, [R8+0xb000] ;  /* 0x00b000000840783b */ /* 0x000f6e0000004200 */
[C---:B------:R-:W-:Y:S01]  /*4730*/  HMMA.16816.F32.BF16 R140, R96.reuse, R110, R72 ;  /* 0x0000006e608c723c */ /* 0x040fe20000041848 */
[----:B------:R-:W0:Y:S07]  /*4740*/  LDSM.16.MT88.4 R72, [R3+0xb000] ;  /* 0x00b000000348783b */ /* 0x000e2e0000004200 */
[----:B------:R-:W-:Y:S01]  /*4750*/  HMMA.16816.F32.BF16 R112, R96, R102, R112 ;  /* 0x000000666070723c */ /* 0x000fe20000041870 */
[----:B------:R-:W0:Y:S07]  /*4760*/  LDSM.16.MT88.4 R96, [R2+0xb000] ;  /* 0x00b000000260783b */ /* 0x000e2e0000004200 */
[C---:B-1----:R-:W-:Y:S01]  /*4770*/  HMMA.16816.F32.BF16 R92, R4.reuse, R110, R92 ;  /* 0x0000006e045c723c */ /* 0x042fe2000004185c */
[----:B------:R-:W1:Y:S07]  /*4780*/  LDSM.16.MT88.4 R108, [R19+0xb800] ;  /* 0x00b80000136c783b */ /* 0x000e6e0000004200 */
[----:B------:R-:W-:Y:S01]  /*4790*/  HMMA.16816.F32.BF16 R120, R4, R102, R120 ;  /* 0x000000660478723c */ /* 0x000fe20000041878 */
[----:B------:R-:W1:Y:S04]  /*47a0*/  LDSM.16.MT88.4 R4, [R8+0xb800] ;  /* 0x00b800000804783b */ /* 0x000e680000004200 */
[----:B------:R-:W-:Y:S03]  /*47b0*/  LDSM.16.MT88.4 R100, [R2+0xb800] ;  /* 0x00b800000264783b */ /* 0x000fe60000004200 */
[C---:B--2---:R-:W-:Y:S08]  /*47c0*/  HMMA.16816.F32.BF16 R132, R116.reuse, R124, R132 ;  /* 0x0000007c7484723c */ /* 0x044ff00000041884 */
[----:B------:R-:W-:Y:S01]  /*47d0*/  HMMA.16816.F32.BF16 R136, R116, R128, R136 ;  /* 0x000000807488723c */ /* 0x000fe20000041888 */
[----:B------:R-:W2:Y:S07]  /*47e0*/  LDSM.16.MT88.4 R116, [R3+0xb800] ;  /* 0x00b800000374783b */ /* 0x000eae0000004200 */
[-C--:B-----5:R-:W-:Y:S08]  /*47f0*/  HMMA.16816.F32.BF16 R148, R64, R124.reuse, R148 ;  /* 0x0000007c4094723c */ /* 0x0a0ff00000041894 */
[-C--:B0-----:R-:W-:Y:S08]  /*4800*/  HMMA.16816.F32.BF16 R140, R72, R124.reuse, R140 ;  /* 0x0000007c488c723c */ /* 0x081ff0000004188c */
[----:B------:R-:W-:Y:S08]  /*4810*/  HMMA.16816.F32.BF16 R92, R96, R124, R92 ;  /* 0x0000007c605c723c */ /* 0x000ff0000004185c */
[-C--:B------:R-:W-:Y:S08]  /*4820*/  HMMA.16816.F32.BF16 R156, R64, R128.reuse, R156 ;  /* 0x00000080409c723c */ /* 0x080ff0000004189c */
[-C--:B------:R-:W-:Y:S08]  /*4830*/  HMMA.16816.F32.BF16 R112, R72, R128.reuse, R112 ;  /* 0x000000804870723c */ /* 0x080ff00000041870 */
[----:B------:R-:W-:Y:S08]  /*4840*/  HMMA.16816.F32.BF16 R120, R96, R128, R120 ;  /* 0x000000806078723c */ /* 0x000ff00000041878 */
[-C--:B-1----:R-:W-:Y:S08]  /*4850*/  HMMA.16816.F32.BF16 R132, R108, R126.reuse, R132 ;  /* 0x0000007e6c84723c */ /* 0x082ff00000041884 */
[----:B------:R-:W-:Y:S08]  /*4860*/  HMMA.16816.F32.BF16 R148, R4, R126, R148 ;  /* 0x0000007e0494723c */ /* 0x000ff00000041894 */
[----:B------:R-:W-:Y:S08]  /*4870*/  HMMA.16816.F32.BF16 R136, R108, R130, R136 ;  /* 0x000000826c88723c */ /* 0x000ff00000041888 */
[-C--:B--2---:R-:W-:Y:S08]  /*4880*/  HMMA.16816.F32.BF16 R140, R116, R126.reuse, R140 ;  /* 0x0000007e748c723c */ /* 0x084ff0000004188c */
[----:B------:R-:W-:Y:S08]  /*4890*/  HMMA.16816.F32.BF16 R92, R100, R126, R92 ;  /* 0x0000007e645c723c */ /* 0x000ff0000004185c */
[-C--:B------:R-:W-:Y:S08]  /*48a0*/  HMMA.16816.F32.BF16 R156, R4, R130.reuse, R156 ;  /* 0x00000082049c723c */ /* 0x080ff0000004189c */
[----:B------:R-:W-:Y:S01]  /*48b0*/  HMMA.16816.F32.BF16 R112, R116, R130, R112 ;  /* 0x000000827470723c */ /* 0x000fe20000041870 */
[----:B------:R-:W-:-:S07]  /*48c0*/  FMUL R2, R132, c[0x0][0x188] ;  /* 0x0000620084027a20 */ /* 0x000fce0000400000 */
[----:B------:R-:W-:Y:S01]  /*48d0*/  HMMA.16816.F32.BF16 R120, R100, R130, R120 ;  /* 0x000000826478723c */ /* 0x000fe20000041878 */
[----:B------:R-:W-:Y:S02]  /*48e0*/  FMUL R3, R133, c[0x0][0x188] ;  /* 0x0000620085037a20 */ /* 0x000fe40000400000 */
[----:B------:R-:W-:Y:S02]  /*48f0*/  FMUL R4, R134, c[0x0][0x188] ;  /* 0x0000620086047a20 */ /* 0x000fe40000400000 */
[----:B------:R-:W-:Y:S02]  /*4900*/  FMUL R5, R135, c[0x0][0x188] ;  /* 0x0000620087057a20 */ /* 0x000fe40000400000 */
[----:B------:R-:W-:Y:S02]  /*4910*/  FMUL R6, R148, c[0x0][0x188] ;  /* 0x0000620094067a20 */ /* 0x000fe40000400000 */
[----:B------:R-:W-:Y:S02]  /*4920*/  FMUL R7, R149, c[0x0][0x188] ;  /* 0x0000620095077a20 */ /* 0x000fe40000400000 */
[----:B------:R-:W-:-:S02]  /*4930*/  FMUL R8, R150, c[0x0][0x188] ;  /* 0x0000620096087a20 */ /* 0x000fc40000400000 */
[----:B------:R-:W-:Y:S01]  /*4940*/  FMUL R9, R151, c[0x0][0x188] ;  /* 0x0000620097097a20 */ /* 0x000fe20000400000 */
[----:B------:R-:W-:Y:S01]  /*4950*/  FMNMX R2, R2, R3, !PT ;  /* 0x0000000302027209 */ /* 0x000fe20007800000 */
[----:B------:R-:W-:Y:S01]  /*4960*/  FMUL R66, R143, c[0x0][0x188] ;  /* 0x000062008f427a20 */ /* 0x000fe20000400000 */
[----:B------:R-:W-:Y:S01]  /*4970*/  FMNMX R4, R4, R5, !PT ;  /* 0x0000000504047209 */ /* 0x000fe20007800000 */
[----:B------:R-:W-:Y:S01]  /*4980*/  FMUL R5, R93, c[0x0][0x188] ;  /* 0x000062005d057a20 */ /* 0x000fe20000400000 */
[----:B------:R-:W-:Y:S01]  /*4990*/  FMNMX R6, R6, R7, !PT ;  /* 0x0000000706067209 */ /* 0x000fe20007800000 */
[----:B------:R-:W-:Y:S01]  /*49a0*/  FMUL R7, R94, c[0x0][0x188] ;  /* 0x000062005e077a20 */ /* 0x000fe20000400000 */
[----:B------:R-:W-:Y:S01]  /*49b0*/  FMNMX R65, R8, R9, !PT ;  /* 0x0000000908417209 */ /* 0x000fe20007800000 */
[----:B------:R-:W-:Y:S02]  /*49c0*/  FMUL R9, R142, c[0x0][0x188] ;  /* 0x000062008e097a20 */ /* 0x000fe40000400000 */
[----:B------:R-:W-:-:S02]  /*49d0*/  FMUL R8, R92, c[0x0][0x188] ;  /* 0x000062005c087a20 */ /* 0x000fc40000400000 */
[----:B------:R-:W-:Y:S02]  /*49e0*/  FMUL R3, R95, c[0x0][0x188] ;  /* 0x000062005f037a20 */ /* 0x000fe40000400000 */
[----:B------:R-:W-:Y:S02]  /*49f0*/  FMUL R72, R136, c[0x0][0x188] ;  /* 0x0000620088487a20 */ /* 0x000fe40000400000 */
[----:B------:R-:W-:Y:S02]  /*4a00*/  FMUL R64, R140, c[0x0][0x188] ;  /* 0x000062008c407a20 */ /* 0x000fe40000400000 */
        /* <DEDUP_REMOVED lines=31> */
[----:B------:R-:W-:-:S02]  /*4c00*/  FMNMX R65, R6, R65, !PT ;  /* 0x0000004106417209 */ /* 0x000fc40007800000 */
[----:B------:R-:W-:Y:S02]  /*4c10*/  FMNMX R64, R5, R64, !PT ;  /* 0x0000004005407209 */ /* 0x000fe40007800000 */
[----:B------:R-:W-:Y:S02]  /*4c20*/  FMNMX R9, R4, R9, !PT ;  /* 0x0000000904097209 */ /* 0x000fe40007800000 */
[----:B------:R-:W-:Y:S02]  /*4c30*/  FMNMX R8, R3, R8, !PT ;  /* 0x0000000803087209 */ /* 0x000fe40007800000 */
[----:B------:R-:W-:Y:S01]  /*4c40*/  FMNMX R7, R2, R7, !PT ;  /* 0x0000000702077209 */ /* 0x000fe20007800000 */
[----:B------:R-:W0:Y:S04]  /*4c50*/  SHFL.BFLY PT, R74, R72, 0x2, 0x1f ;  /* 0x0c401f00484a7f89 */ /* 0x000e2800000e0000 */
[----:B------:R-:W1:Y:S04]  /*4c60*/  SHFL.BFLY PT, R75, R73, 0x2, 0x1f ;  /* 0x0c401f00494b7f89 */ /* 0x000e6800000e0000 */
[----:B------:R-:W2:Y:S04]  /*4c70*/  SHFL.BFLY PT, R67, R66, 0x2, 0x1f ;  /* 0x0c401f0042437f89 */ /* 0x000ea800000e0000 */
[----:B------:R-:W5:Y:S04]  /*4c80*/  SHFL.BFLY PT, R4, R65, 0x2, 0x1f ;  /* 0x0c401f0041047f89 */ /* 0x000f6800000e0000 */
[----:B------:R-:W5:Y:S04]  /*4c90*/  SHFL.BFLY PT, R5, R64, 0x2, 0x1f ;  /* 0x0c401f0040057f89 */ /* 0x000f6800000e0000 */
[----:B------:R-:W5:Y:S04]  /*4ca0*/  SHFL.BFLY PT, R6, R9, 0x2, 0x1f ;  /* 0x0c401f0009067f89 */ /* 0x000f6800000e0000 */
[----:B------:R-:W5:Y:S04]  /*4cb0*/  SHFL.BFLY PT, R2, R8, 0x2, 0x1f ;  /* 0x0c401f0008027f89 */ /* 0x000f6800000e0000 */
[----:B------:R-:W5:Y:S01]  /*4cc0*/  SHFL.BFLY PT, R3, R7, 0x2, 0x1f ;  /* 0x0c401f0007037f89 */ /* 0x000f6200000e0000 */
[----:B0-----:R-:W-:-:S02]  /*4cd0*/  FMNMX R74, R72, R74, !PT ;  /* 0x0000004a484a7209 */ /* 0x001fc40007800000 */
[----:B-1----:R-:W-:Y:S02]  /*4ce0*/  FMNMX R75, R73, R75, !PT ;  /* 0x0000004b494b7209 */ /* 0x002fe40007800000 */
[----:B--2---:R-:W-:Y:S02]  /*4cf0*/  FMNMX R67, R66, R67, !PT ;  /* 0x0000004342437209 */ /* 0x004fe40007800000 */
[----:B-----5:R-:W-:Y:S02]  /*4d00*/  FMNMX R4, R65, R4, !PT ;  /* 0x0000000441047209 */ /* 0x020fe40007800000 */
[----:B------:R-:W-:Y:S02]  /*4d10*/  FMNMX R5, R64, R5, !PT ;  /* 0x0000000540057209 */ /* 0x000fe40007800000 */
[----:B------:R-:W-:Y:S02]  /*4d20*/  FMNMX R6, R9, R6, !PT ;  /* 0x0000000609067209 */ /* 0x000fe40007800000 */
[----:B------:R-:W-:-:S02]  /*4d30*/  FMNMX R2, R8, R2, !PT ;  /* 0x0000000208027209 */ /* 0x000fc40007800000 */
[----:B------:R-:W-:Y:S01]  /*4d40*/  FMNMX R3, R7, R3, !PT ;  /* 0x0000000307037209 */ /* 0x000fe20007800000 */
[----:B------:R-:W-:Y:S04]  /*4d50*/  SHFL.BFLY PT, R8, R75, 0x1, 0x1f ;  /* 0x0c201f004b087f89 */ /* 0x000fe800000e0000 */
[----:B------:R-:W0:Y:S04]  /*4d60*/  SHFL.BFLY PT, R7, R74, 0x1, 0x1f ;  /* 0x0c201f004a077f89 */ /* 0x000e2800000e0000 */
[----:B------:R-:W1:Y:S04]  /*4d70*/  SHFL.BFLY PT, R9, R67, 0x1, 0x1f ;  /* 0x0c201f0043097f89 */ /* 0x000e6800000e0000 */
[----:B------:R-:W2:Y:S04]  /*4d80*/  SHFL.BFLY PT, R64, R4, 0x1, 0x1f ;  /* 0x0c201f0004407f89 */ /* 0x000ea800000e0000 */
[----:B------:R-:W5:Y:S04]  /*4d90*/  SHFL.BFLY PT, R65, R5, 0x1, 0x1f ;  /* 0x0c201f0005417f89 */ /* 0x000f6800000e0000 */
[----:B------:R-:W3:Y:S04]  /*4da0*/  SHFL.BFLY PT, R66, R6, 0x1, 0x1f ;  /* 0x0c201f0006427f89 */ /* 0x000ee800000e0000 */
[----:B------:R-:W4:Y:S04]  /*4db0*/  SHFL.BFLY PT, R72, R2, 0x1, 0x1f ;  /* 0x0c201f0002487f89 */ /* 0x000f2800000e0000 */
[----:B------:R-:W4:Y:S01]  /*4dc0*/  SHFL.BFLY PT, R73, R3, 0x1, 0x1f ;  /* 0x0c201f0003497f89 */ /* 0x000f2200000e0000 */
[----:B0-----:R-:W-:-:S03]  /*4dd0*/  FMNMX R7, R74, R7, !PT ;  /* 0x000000074a077209 */ /* 0x001fc60007800000 */
[----:B------:R-:W-:Y:S01]  /*4de0*/  BAR.SYNC.DEFER_BLOCKING 0x0 ;  /* 0x0000000000007b1d */ /* 0x000fe20000010000 */
[----:B------:R-:W-:Y:S02]  /*4df0*/  FMNMX R8, R75, R8, !PT ;  /* 0x000000084b087209 */ /* 0x000fe40007800000 */
[----:B-1----:R-:W-:Y:S02]  /*4e00*/  FMNMX R9, R67, R9, !PT ;  /* 0x0000000943097209 */ /* 0x002fe40007800000 */
[----:B--2---:R-:W-:Y:S02]  /*4e10*/  FMNMX R64, R4, R64, !PT ;  /* 0x0000004004407209 */ /* 0x004fe40007800000 */
[----:B-----5:R-:W-:Y:S02]  /*4e20*/  FMNMX R65, R5, R65, !PT ;  /* 0x0000004105417209 */ /* 0x020fe40007800000 */
[----:B---3--:R-:W-:Y:S02]  /*4e30*/  FMNMX R66, R6, R66, !PT ;  /* 0x0000004206427209 */ /* 0x008fe40007800000 */
[----:B----4-:R-:W-:-:S02]  /*4e40*/  FMNMX R72, R2, R72, !PT ;  /* 0x0000004802487209 */ /* 0x010fc40007800000 */
[----:B------:R-:W-:Y:S01]  /*4e50*/  FMNMX R73, R3, R73, !PT ;  /* 0x0000004903497209 */ /* 0x000fe20007800000 */
[----:B------:R-:W-:Y:S04]  /*4e60*/  @!P0 STS [R21], R7 ;  /* 0x0000000715008388 */ /* 0x000fe80000000800 */
[----:B------:R-:W-:Y:S04]  /*4e70*/  @!P0 STS [R21+0x100], R8 ;  /* 0x0001000815008388 */ /* 0x000fe80000000800 */
[----:B------:R-:W-:Y:S04]  /*4e80*/  @!P0 STS [R21+0x200], R9 ;  /* 0x0002000915008388 */ /* 0x000fe80000000800 */
[----:B------:R-:W-:Y:S04]  /*4e90*/  @!P0 STS [R21+0x300], R64 ;  /* 0x0003004015008388 */ /* 0x000fe80000000800 */
[----:B------:R-:W-:Y:S04]  /*4ea0*/  @!P0 STS [R21+0x400], R65 ;  /* 0x0004004115008388 */ /* 0x000fe80000000800 */
[----:B------:R-:W-:Y:S04]  /*4eb0*/  @!P0 STS [R21+0x500], R66 ;  /* 0x0005004215008388 */ /* 0x000fe80000000800 */
[----:B------:R-:W-:Y:S04]  /*4ec0*/  @!P0 STS [R21+0x600], R72 ;  /* 0x0006004815008388 */ /* 0x000fe80000000800 */
[----:B------:R-:W-:Y:S01]  /*4ed0*/  @!P0 STS [R21+0x700], R73 ;  /* 0x0007004915008388 */ /* 0x000fe20000000800 */
[----:B------:R-:W-:-:S03]  /*4ee0*/  LOP3.LUT R154, R180, 0xff, RZ, 0xc0, !PT ;  /* 0x000000ffb49a7812 */ /* 0x000fc600078ec0ff */
[----:B------:R-:W-:Y:S06]  /*4ef0*/  BAR.SYNC.DEFER_BLOCKING 0x0 ;  /* 0x0000000000007b1d */ /* 0x000fec0000010000 */
[----:B------:R-:W0:Y:S04]  /*4f00*/  LDS R2, [R154.X4] ;  /* 0x000000009a027984 */ /* 0x000e280000004800 */
[----:B------:R-:W1:Y:S04]  /*4f10*/  LDS R3, [R154.X4+0x400] ;  /* 0x000400009a037984 */ /* 0x000e680000004800 */
[----:B0-----:R-:W0:Y:S04]  /*4f20*/  SHFL.BFLY PT, R4, R2, 0x4, 0x1f ;  /* 0x0c801f0002047f89 */ /* 0x001e2800000e0000 */
[----:B-1----:R-:W1:Y:S01]  /*4f30*/  SHFL.BFLY PT, R5, R3, 0x4, 0x1f ;  /* 0x0c801f0003057f89 */ /* 0x002e6200000e0000 */
[----:B0-----:R-:W-:-:S02]  /*4f40*/  FMNMX R4, R2, R4, !PT ;  /* 0x0000000402047209 */ /* 0x001fc40007800000 */
[----:B-1----:R-:W-:-:S03]  /*4f50*/  FMNMX R5, R3, R5, !PT ;  /* 0x0000000503057209 */ /* 0x002fc60007800000 */
[----:B------:R-:W0:Y:S04]  /*4f60*/  SHFL.BFLY PT, R2, R4, 0x2, 0x1f ;  /* 0x0c401f0004027f89 */ /* 0x000e2800000e0000 */
[----:B------:R-:W1:Y:S01]  /*4f70*/  SHFL.BFLY PT, R3, R5, 0x2, 0x1f ;  /* 0x0c401f0005037f89 */ /* 0x000e6200000e0000 */
[----:B0-----:R-:W-:Y:S02]  /*4f80*/  FMNMX R2, R4, R2, !PT ;  /* 0x0000000204027209 */ /* 0x001fe40007800000 */
[----:B-1----:R-:W-:-:S03]  /*4f90*/  FMNMX R3, R5, R3, !PT ;  /* 0x0000000305037209 */ /* 0x002fc60007800000 */
[----:B------:R-:W0:Y:S04]  /*4fa0*/  SHFL.BFLY PT, R4, R2, 0x1, 0x1f ;  /* 0x0c201f0002047f89 */ /* 0x000e2800000e0000 */
[----:B------:R-:W1:Y:S01]  /*4fb0*/  SHFL.BFLY PT, R5, R3, 0x1, 0x1f ;  /* 0x0c201f0003057f89 */ /* 0x000e6200000e0000 */
[----:B0-----:R-:W-:Y:S02]  /*4fc0*/  FMNMX R4, R2, R4, !PT ;  /* 0x0000000402047209 */ /* 0x001fe40007800000 */
[----:B-1----:R-:W-:-:S03]  /*4fd0*/  FMNMX R5, R3, R5, !PT ;  /* 0x0000000503057209 */ /* 0x002fc60007800000 */
[----:B------:R-:W-:Y:S04]  /*4fe0*/  @!P1 STS [R154.X4], R4 ;  /* 0x000000049a009388 */ /* 0x000fe80000004800 */
[----:B------:R-:W-:Y:S01]  /*4ff0*/  @!P1 STS [R154.X4+0x400], R5 ;  /* 0x000400059a009388 */ /* 0x000fe20000004800 */
[----:B------:R-:W-:-:S03]  /*5000*/  LOP3.LUT R221, R180, 0x1c, RZ, 0xc0, !PT ;  /* 0x0000001cb4dd7812 */ /* 0x000fc600078ec0ff */
[----:B------:R-:W-:Y:S06]  /*5010*/  BAR.SYNC.DEFER_BLOCKING 0x0 ;  /* 0x0000000000007b1d */ /* 0x000fec0000010000 */
[----:B------:R-:W2:Y:S04]  /*5020*/  LDL.64 R180, [R1+0x90] ;  /* 0x0000900001b47983 */ /* 0x000ea80000100a00 */
[----:B------:R-:W0:Y:S04]  /*5030*/  LDS R6, [R221.X8+0x400] ;  /* 0x00040000dd067984 */ /* 0x000e280000008800 */
[----:B------:R-:W1:Y:S04]  /*5040*/  LDS R7, [R221.X8+0x500] ;  /* 0x00050000dd077984 */ /* 0x000e680000008800 */
[----:B------:R-:W3:Y:S04]  /*5050*/  LDS R2, [R221.X8] ;  /* 0x00000000dd027984 */ /* 0x000ee80000008800 */
[----:B------:R-:W4:Y:S04]  /*5060*/  LDS R3, [R221.X8+0x100] ;  /* 0x00010000dd037984 */ /* 0x000f280000008800 */
[----:B------:R-:W5:Y:S04]  /*5070*/  LDS R4, [R221.X8+0x200] ;  /* 0x00020000dd047984 */ /* 0x000f680000008800 */
[----:B------:R-:W5:Y:S04]  /*5080*/  LDS R5, [R221.X8+0x300] ;  /* 0x00030000dd057984 */ /* 0x000f680000008800 */
[----:B------:R-:W5:Y:S04]  /*5090*/  LDS R8, [R221.X8+0x600] ;  /* 0x00060000dd087984 */ /* 0x000f680000008800 */
[----:B------:R-:W5:Y:S01]  /*50a0*/  LDS R9, [R221.X8+0x700] ;  /* 0x00070000dd097984 */ /* 0x000f620000008800 */
[----:B0-----:R-:W-:-:S05]  /*50b0*/  FMNMX R6, R6, R54, !PT ;  /* 0x0000003606067209 */ /* 0x001fca0007800000 */
[--C-:B------:R-:W-:Y:S02]  /*50c0*/  FFMA R73, R113, c[0x0][0x188], -R6.reuse ;  /* 0x0000620071497a23 */ /* 0x100fe40000000806 */
[----:B------:R-:W-:Y:S01]  /*50d0*/  FFMA R72, R112, c[0x0][0x188], -R6 ;  /* 0x0000620070487a23 */ /* 0x000fe20000000806 */
[----:B-1----:R-:W-:Y:S01]  /*50e0*/  FMNMX R7, R7, R29, !PT ;  /* 0x0000001d07077209 */ /* 0x002fe20007800000 */
[----:B------:R-:W-:Y:S02]  /*50f0*/  FMUL R73, R73, 1.4426950216293334961 ;  /* 0x3fb8aa3b49497820 */ /* 0x000fe40000400000 */
[----:B------:R-:W-:Y:S02]  /*5100*/  FMUL R72, R72, 1.4426950216293334961 ;  /* 0x3fb8aa3b48487820 */ /* 0x000fe40000400000 */
[----:B------:R0:W-:Y:S01]  /*5110*/  MUFU.EX2 R117, R73 ;  /* 0x0000004900757308 */ /* 0x0001e20000000800 */
[----:B---3--:R-:W-:Y:S02]  /*5120*/  FMNMX R2, R2, R55, !PT ;  /* 0x0000003702027209 */ /* 0x008fe40007800000 */
[----:B----4-:R-:W-:-:S02]  /*5130*/  FMNMX R3, R3, R15, !PT ;  /* 0x0000000f03037209 */ /* 0x010fc40007800000 */
[----:B-----5:R-:W-:-:S03]  /*5140*/  FMNMX R4, R4, R14, !PT ;  /* 0x0000000e04047209 */ /* 0x020fc60007800000 */
[----:B------:R1:W-:Y:S01]  /*5150*/  MUFU.EX2 R113, R72 ;  /* 0x0000004800717308 */ /* 0x0003e20000000800 */
[--C-:B0-----:R-:W-:Y:S01]  /*5160*/  FFMA R73, R114, c[0x0][0x188], -R7.reuse ;  /* 0x0000620072497a23 */ /* 0x101fe20000000807 */
[----:B------:R-:W-:Y:S02]  /*5170*/  FMNMX R5, R5, R25, !PT ;  /* 0x0000001905057209 */ /* 0x000fe40007800000 */
[----:B------:R-:W-:Y:S01]  /*5180*/  FMNMX R8, R8, R31, !PT ;  /* 0x0000001f08087209 */ /* 0x000fe20007800000 */
[----:B------:R-:W-:Y:S02]  /*5190*/  FMUL R73, R73, 1.4426950216293334961 ;  /* 0x3fb8aa3b49497820 */ /* 0x000fe40000400000 */
[----:B-1----:R-:W-:Y:S01]  /*51a0*/  FFMA R72, R115, c[0x0][0x188], -R7 ;  /* 0x0000620073487a23 */ /* 0x002fe20000000807 */
[----:B------:R-:W-:Y:S01]  /*51b0*/  FMNMX R9, R9, R30, !PT ;  /* 0x0000001e09097209 */ /* 0x000fe20007800000 */
[----:B------:R0:W-:Y:S02]  /*51c0*/  MUFU.EX2 R115, R73 ;  /* 0x0000004900737308 */ /* 0x0001e40000000800 */
[----:B------:R-:W-:-:S02]  /*51d0*/  FMUL R72, R72, 1.4426950216293334961 ;  /* 0x3fb8aa3b48487820 */ /* 0x000fc40000400000 */
[--C-:B------:R-:W-:Y:S02]  /*51e0*/  FFMA R64, R132, c[0x0][0x188], -R2.reuse ;  /* 0x0000620084407a23 */ /* 0x100fe40000000802 */
[----:B------:R-:W-:Y:S02]  /*51f0*/  FFMA R133, R133, c[0x0][0x188], -R2 ;  /* 0x0000620085857a23 */ /* 0x000fe40000000802 */
[--C-:B------:R-:W-:Y:S02]  /*5200*/  FFMA R134, R134, c[0x0][0x188], -R3.reuse ;  /* 0x0000620086867a23 */ /* 0x100fe40000000803 */
[----:B------:R-:W-:Y:S02]  /*5210*/  FFMA R135, R135, c[0x0][0x188], -R3 ;  /* 0x0000620087877a23 */ /* 0x000fe40000000803 */
[--C-:B------:R-:W-:Y:S02]  /*5220*/  FFMA R148, R148, c[0x0][0x188], -R4.reuse ;  /* 0x0000620094947a23 */ /* 0x100fe40000000804 */
[----:B------:R-:W-:-:S02]  /*5230*/  FFMA R149, R149, c[0x0][0x188], -R4 ;  /* 0x0000620095957a23 */ /* 0x000fc40000000804 */
[--C-:B------:R-:W-:Y:S02]  /*5240*/  FFMA R150, R150, c[0x0][0x188], -R5.reuse ;  /* 0x0000620096967a23 */ /* 0x100fe40000000805 */
[----:B------:R-:W-:Y:S02]  /*5250*/  FFMA R151, R151, c[0x0][0x188], -R5 ;  /* 0x0000620097977a23 */ /* 0x000fe40000000805 */
[----:B------:R-:W-:Y:S02]  /*5260*/  FFMA R140, R140, c[0x0][0x188], -R6 ;  /* 0x000062008c8c7a23 */ /* 0x000fe40000000806 */
[----:B------:R-:W-:Y:S02]  /*5270*/  FFMA R142, R142, c[0x0][0x188], -R7 ;  /* 0x000062008e8e7a23 */ /* 0x000fe40000000807 */
[----:B0-----:R-:W-:Y:S02]  /*5280*/  FFMA R73, R92, c[0x0][0x188], -R8 ;  /* 0x000062005c497a23 */ /* 0x001fe40000000808 */
[----:B------:R0:W-:Y:S01]  /*5290*/  MUFU.EX2 R92, R72 ;  /* 0x00000048005c7308 */ /* 0x0001e20000000800 */
[----:B------:R-:W-:-:S02]  /*52a0*/  FFMA R141, R141, c[0x0][0x188], -R6 ;  /* 0x000062008d8d7a23 */ /* 0x000fc40000000806 */
[----:B------:R-:W-:Y:S02]  /*52b0*/  FFMA R143, R143, c[0x0][0x188], -R7 ;  /* 0x000062008f8f7a23 */ /* 0x000fe40000000807 */
[--C-:B------:R-:W-:Y:S02]  /*52c0*/  FFMA R94, R94, c[0x0][0x188], -R9.reuse ;  /* 0x000062005e5e7a23 */ /* 0x100fe40000000809 */
[----:B------:R-:W-:Y:S02]  /*52d0*/  FFMA R95, R95, c[0x0][0x188], -R9 ;  /* 0x000062005f5f7a23 */ /* 0x000fe40000000809 */
[----:B0-----:R-:W-:Y:S02]  /*52e0*/  FFMA R72, R93, c[0x0][0x188], -R8 ;  /* 0x000062005d487a23 */ /* 0x001fe40000000808 */
[----:B------:R-:W-:Y:S02]  /*52f0*/  FMUL R64, R64, 1.4426950216293334961 ;  /* 0x3fb8aa3b40407820 */ /* 0x000fe40000400000 */
[----:B------:R-:W-:-:S02]  /*5300*/  FMUL R65, R133, 1.4426950216293334961 ;  /* 0x3fb8aa3b85417820 */ /* 0x000fc40000400000 */
[----:B------:R-:W-:Y:S02]  /*5310*/  FFMA R66, R136, c[0x0][0x188], -R2 ;  /* 0x0000620088427a23 */ /* 0x000fe40000000802 */
[----:B------:R-:W-:Y:S02]  /*5320*/  FMUL R96, R134, 1.4426950216293334961 ;  /* 0x3fb8aa3b86607820 */ /* 0x000fe40000400000 */
[----:B------:R-:W-:Y:S02]  /*5330*/  FMUL R97, R135, 1.4426950216293334961 ;  /* 0x3fb8aa3b87617820 */ /* 0x000fe40000400000 */
[----:B------:R-:W-:Y:S02]  /*5340*/  FFMA R98, R138, c[0x0][0x188], -R3 ;  /* 0x000062008a627a23 */ /* 0x000fe40000000803 */
        /* <DEDUP_REMOVED lines=11> */
[----:B------:R-:W-:Y:S02]  /*5400*/  FMUL R73, R73, 1.4426950216293334961 ;  /* 0x3fb8aa3b49497820 */ /* 0x000fe40000400000 */
[----:B------:R-:W-:Y:S02]  /*5410*/  FMUL R72, R72, 1.4426950216293334961 ;  /* 0x3fb8aa3b48487820 */ /* 0x000fe40000400000 */
[----:B------:R-:W-:-:S02]  /*5420*/  FMUL R94, R94, 1.4426950216293334961 ;  /* 0x3fb8aa3b5e5e7820 */ /* 0x000fc40000400000 */
[----:B------:R-:W-:Y:S02]  /*5430*/  FMUL R95, R95, 1.4426950216293334961 ;  /* 0x3fb8aa3b5f5f7820 */ /* 0x000fe40000400000 */
[----:B------:R-:W-:Y:S02]  /*5440*/  FFMA R122, R122, c[0x0][0x188], -R9 ;  /* 0x000062007a7a7a23 */ /* 0x000fe40000000809 */
[----:B------:R-:W-:Y:S02]  /*5450*/  FMUL R66, R66, 1.4426950216293334961 ;  /* 0x3fb8aa3b42427820 */ /* 0x000fe40000400000 */
[----:B------:R-:W-:Y:S02]  /*5460*/  FFMA R137, R137, c[0x0][0x188], -R2 ;  /* 0x0000620089897a23 */ /* 0x000fe40000000802 */
[----:B------:R-:W-:Y:S02]  /*5470*/  FMUL R98, R98, 1.4426950216293334961 ;  /* 0x3fb8aa3b62627820 */ /* 0x000fe40000400000 */
[----:B------:R-:W-:-:S02]  /*5480*/  FFMA R139, R139, c[0x0][0x188], -R3 ;  /* 0x000062008b8b7a23 */ /* 0x000fc40000000803 */
[----:B------:R-:W-:Y:S02]  /*5490*/  FFMA R157, R157, c[0x0][0x188], -R4 ;  /* 0x000062009d9d7a23 */ /* 0x000fe40000000804 */
[----:B------:R-:W-:Y:S01]  /*54a0*/  FFMA R159, R159, c[0x0][0x188], -R5 ;  /* 0x000062009f9f7a23 */ /* 0x000fe20000000805 */
[----:B------:R-:W-:Y:S01]  /*54b0*/  MUFU.EX2 R64, R64 ;  /* 0x0000004000407308 */ /* 0x000fe20000000800 */
[----:B------:R-:W-:Y:S01]  /*54c0*/  FMUL R108, R108, 1.4426950216293334961 ;  /* 0x3fb8aa3b6c6c7820 */ /* 0x000fe20000400000 */
[----:B------:R-:W3:Y:S01]  /*54d0*/  LDL.64 R150, [R1+0x10] ;  /* 0x0000100001967983 */ /* 0x000ee20000100a00 */
[----:B------:R-:W-:Y:S02]  /*54e0*/  FMUL R109, R109, 1.4426950216293334961 ;  /* 0x3fb8aa3b6d6d7820 */ /* 0x000fe40000400000 */
[----:B------:R-:W-:Y:S01]  /*54f0*/  FMUL R120, R120, 1.4426950216293334961 ;  /* 0x3fb8aa3b78787820 */ /* 0x000fe20000400000 */
[----:B------:R-:W4:Y:S01]  /*5500*/  LDL.64 R148, [R1+0x8] ;  /* 0x0000080001947983 */ /* 0x000f220000100a00 */
[----:B------:R-:W-:Y:S01]  /*5510*/  FFMA R121, R121, c[0x0][0x188], -R8 ;  /* 0x0000620079797a23 */ /* 0x000fe20000000808 */
[----:B------:R-:W0:Y:S01]  /*5520*/  MUFU.EX2 R65, R65 ;  /* 0x0000004100417308 */ /* 0x000e220000000800 */
[----:B------:R-:W-:-:S02]  /*5530*/  FMUL R122, R122, 1.4426950216293334961 ;  /* 0x3fb8aa3b7a7a7820 */ /* 0x000fc40000400000 */
[----:B------:R-:W-:Y:S02]  /*5540*/  FFMA R123, R123, c[0x0][0x188], -R9 ;  /* 0x000062007b7b7a23 */ /* 0x000fe40000000809 */
[----:B------:R-:W-:-:S03]  /*5550*/  FMUL R67, R137, 1.4426950216293334961 ;  /* 0x3fb8aa3b89437820 */ /* 0x000fc60000400000 */
[----:B------:R-:W-:Y:S01]  /*5560*/  MUFU.EX2 R96, R96 ;  /* 0x0000006000607308 */ /* 0x000fe20000000800 */
[----:B------:R-:W-:Y:S01]  /*5570*/  FMUL R99, R139, 1.4426950216293334961 ;  /* 0x3fb8aa3b8b637820 */ /* 0x000fe20000400000 */
[----:B------:R-:W5:Y:S01]  /*5580*/  LDL.64 R136, [R1+0x38] ;  /* 0x0000380001887983 */ /* 0x000f620000100a00 */
[----:B------:R-:W-:Y:S02]  /*5590*/  FMUL R110, R157, 1.4426950216293334961 ;  /* 0x3fb8aa3b9d6e7820 */ /* 0x000fe40000400000 */
[----:B------:R-:W-:Y:S01]  /*55a0*/  FMUL R111, R159, 1.4426950216293334961 ;  /* 0x3fb8aa3b9f6f7820 */ /* 0x000fe20000400000 */
[----:B------:R-:W2:Y:S02]  /*55b0*/  LDL.64 R138, [R1+0x20] ;  /* 0x00002000018a7983 */ /* 0x000ea40000100a00 */
[----:B------:R-:W1:Y:S01]  /*55c0*/  MUFU.EX2 R97, R97 ;  /* 0x0000006100617308 */ /* 0x000e620000000800 */
[----:B------:R-:W-:Y:S01]  /*55d0*/  FMUL R121, R121, 1.4426950216293334961 ;  /* 0x3fb8aa3b79797820 */ /* 0x000fe20000400000 */
[----:B------:R-:W2:Y:S01]  /*55e0*/  LDL.64 R158, [R1+0x28] ;  /* 0x00002800019e7983 */ /* 0x000ea20000100a00 */
[----:B------:R-:W-:-:S05]  /*55f0*/  FMUL R123, R123, 1.4426950216293334961 ;  /* 0x3fb8aa3b7b7b7820 */ /* 0x000fca0000400000 */
[----:B------:R-:W-:Y:S08]  /*5600*/  MUFU.EX2 R101, R101 ;  /* 0x0000006500657308 */ /* 0x000ff00000000800 */
[----:B------:R-:W0:Y:S08]  /*5610*/  MUFU.EX2 R103, R103 ;  /* 0x0000006700677308 */ /* 0x000e300000000800 */
        /* <DEDUP_REMOVED lines=20> */
[----:B------:R-:W1:Y:S08]  /*5760*/  MUFU.EX2 R124, R121 ;  /* 0x00000079007c7308 */ /* 0x000e700000000800 */
[----:B------:R1:W1:Y:S01]  /*5770*/  MUFU.EX2 R155, R123 ;  /* 0x0000007b009b7308 */ /* 0x0002620000000800 */
[----:B0-----:R-:W-:-:S02]  /*5780*/  FADD R128, R64, R65 ;  /* 0x0000004140807221 */ /* 0x001fc40000000000 */
[----:B-1----:R-:W-:Y:S02]  /*5790*/  FADD R129, R96, R97 ;  /* 0x0000006160817221 */ /* 0x002fe40000000000 */
[----:B------:R-:W-:Y:S02]  /*57a0*/  FADD R126, R101, R103 ;  /* 0x00000067657e7221 */ /* 0x000fe40000000000 */
[----:B------:R-:W-:Y:S02]  /*57b0*/  FADD R125, R100, R102 ;  /* 0x00000066647d7221 */ /* 0x000fe40000000000 */
[----:B------:R-:W-:Y:S02]  /*57c0*/  FADD R123, R116, R112 ;  /* 0x00000070747b7221 */ /* 0x000fe40000000000 */
[----:B------:R-:W-:Y:S02]  /*57d0*/  FADD R122, R118, R114 ;  /* 0x00000072767a7221 */ /* 0x000fe40000000000 */
[----:B------:R-:W-:-:S02]  /*57e0*/  FADD R121, R93, R119 ;  /* 0x000000775d797221 */ /* 0x000fc40000000000 */
[----:B------:R-:W-:Y:S02]  /*57f0*/  FADD R95, R152, R153 ;  /* 0x00000099985f7221 */ /* 0x000fe40000000000 */
        /* <DEDUP_REMOVED lines=15> */
[----:B------:R-:W-:Y:S01]  /*58f0*/  FADD R95, R155, R95 ;  /* 0x0000005f9b5f7221 */ /* 0x000fe20000000000 */
[----:B------:R-:W0:Y:S04]  /*5900*/  SHFL.BFLY PT, R130, R128, 0x2, 0x1f ;  /* 0x0c401f0080827f89 */ /* 0x000e2800000e0000 */
[----:B------:R-:W1:Y:S04]  /*5910*/  SHFL.BFLY PT, R131, R129, 0x2, 0x1f ;  /* 0x0c401f0081837f89 */ /* 0x000e6800000e0000 */
[----:B------:R-:W1:Y:S04]  /*5920*/  SHFL.BFLY PT, R127, R126, 0x2, 0x1f ;  /* 0x0c401f007e7f7f89 */ /* 0x000e6800000e0000 */
[----:B------:R-:W3:Y:S04]  /*5930*/  SHFL.BFLY PT, R74, R125, 0x2, 0x1f ;  /* 0x0c401f007d4a7f89 */ /* 0x000ee800000e0000 */
[----:B------:R-:W3:Y:S04]  /*5940*/  SHFL.BFLY PT, R75, R123, 0x2, 0x1f ;  /* 0x0c401f007b4b7f89 */ /* 0x000ee800000e0000 */
[----:B------:R-:W4:Y:S04]  /*5950*/  SHFL.BFLY PT, R94, R122, 0x2, 0x1f ;  /* 0x0c401f007a5e7f89 */ /* 0x000f2800000e0000 */
[----:B------:R-:W4:Y:S04]  /*5960*/  SHFL.BFLY PT, R72, R121, 0x2, 0x1f ;  /* 0x0c401f0079487f89 */ /* 0x000f2800000e0000 */
[----:B------:R-:W5:Y:S01]  /*5970*/  SHFL.BFLY PT, R73, R95, 0x2, 0x1f ;  /* 0x0c401f005f497f89 */ /* 0x000f6200000e0000 */
[----:B0-----:R-:W-:-:S02]  /*5980*/  FADD R130, R128, R130 ;  /* 0x0000008280827221 */ /* 0x001fc40000000000 */
[----:B-1----:R-:W-:Y:S02]  /*5990*/  FADD R131, R129, R131 ;  /* 0x0000008381837221 */ /* 0x002fe40000000000 */
[----:B------:R-:W-:Y:S02]  /*59a0*/  FADD R127, R126, R127 ;  /* 0x0000007f7e7f7221 */ /* 0x000fe40000000000 */
[----:B---3--:R-:W-:Y:S02]  /*59b0*/  FADD R74, R125, R74 ;  /* 0x0000004a7d4a7221 */ /* 0x008fe40000000000 */
[----:B------:R-:W-:Y:S02]  /*59c0*/  FADD R75, R123, R75 ;  /* 0x0000004b7b4b7221 */ /* 0x000fe40000000000 */
[----:B----4-:R-:W-:Y:S02]  /*59d0*/  FADD R94, R122, R94 ;  /* 0x0000005e7a5e7221 */ /* 0x010fe40000000000 */
[----:B------:R-:W-:-:S02]  /*59e0*/  FADD R72, R121, R72 ;  /* 0x0000004879487221 */ /* 0x000fc40000000000 */
[----:B-----5:R-:W-:Y:S01]  /*59f0*/  FADD R73, R95, R73 ;  /* 0x000000495f497221 */ /* 0x020fe20000000000 */
[----:B------:R-:W-:Y:S04]  /*5a00*/  SHFL.BFLY PT, R121, R131, 0x1, 0x1f ;  /* 0x0c201f0083797f89 */ /* 0x000fe800000e0000 */
[----:B------:R-:W0:Y:S04]  /*5a10*/  SHFL.BFLY PT, R95, R130, 0x1, 0x1f ;  /* 0x0c201f00825f7f89 */ /* 0x000e2800000e0000 */
[----:B------:R-:W1:Y:S04]  /*5a20*/  SHFL.BFLY PT, R122, R127, 0x1, 0x1f ;  /* 0x0c201f007f7a7f89 */ /* 0x000e6800000e0000 */
[----:B------:R-:W3:Y:S04]  /*5a30*/  SHFL.BFLY PT, R123, R74, 0x1, 0x1f ;  /* 0x0c201f004a7b7f89 */ /* 0x000ee800000e0000 */
[----:B------:R-:W4:Y:S04]  /*5a40*/  SHFL.BFLY PT, R125, R75, 0x1, 0x1f ;  /* 0x0c201f004b7d7f89 */ /* 0x000f2800000e0000 */
[----:B------:R-:W5:Y:S04]  /*5a50*/  SHFL.BFLY PT, R126, R94, 0x1, 0x1f ;  /* 0x0c201f005e7e7f89 */ /* 0x000f6800000e0000 */
[----:B------:R-:W2:Y:S04]  /*5a60*/  SHFL.BFLY PT, R128, R72, 0x1, 0x1f ;  /* 0x0c201f0048807f89 */ /* 0x000ea800000e0000 */
[----:B------:R-:W2:Y:S01]  /*5a70*/  SHFL.BFLY PT, R129, R73, 0x1, 0x1f ;  /* 0x0c201f0049817f89 */ /* 0x000ea200000e0000 */
[----:B0-----:R-:W-:-:S03]  /*5a80*/  FADD R95, R130, R95 ;  /* 0x0000005f825f7221 */ /* 0x001fc60000000000 */
[----:B------:R-:W-:Y:S01]  /*5a90*/  BAR.SYNC.DEFER_BLOCKING 0x0 ;  /* 0x0000000000007b1d */ /* 0x000fe20000010000 */
[----:B------:R-:W-:Y:S02]  /*5aa0*/  FADD R121, R131, R121 ;  /* 0x0000007983797221 */ /* 0x000fe40000000000 */
[----:B-1----:R-:W-:Y:S02]  /*5ab0*/  FADD R122, R127, R122 ;  /* 0x0000007a7f7a7221 */ /* 0x002fe40000000000 */
[----:B---3--:R-:W-:Y:S02]  /*5ac0*/  FADD R123, R74, R123 ;  /* 0x0000007b4a7b7221 */ /* 0x008fe40000000000 */
[----:B----4-:R-:W-:Y:S02]  /*5ad0*/  FADD R125, R75, R125 ;  /* 0x0000007d4b7d7221 */ /* 0x010fe40000000000 */
[----:B-----5:R-:W-:Y:S02]  /*5ae0*/  FADD R126, R94, R126 ;  /* 0x0000007e5e7e7221 */ /* 0x020fe40000000000 */
[----:B--2---:R-:W-:-:S02]  /*5af0*/  FADD R128, R72, R128 ;  /* 0x0000008048807221 */ /* 0x004fc40000000000 */
[----:B------:R-:W-:Y:S01]  /*5b00*/  FADD R129, R73, R129 ;  /* 0x0000008149817221 */ /* 0x000fe20000000000 */
[----:B------:R-:W-:Y:S04]  /*5b10*/  @!P0 STS [R21], R95 ;  /* 0x0000005f15008388 */ /* 0x000fe80000000800 */
[----:B------:R-:W-:Y:S04]  /*5b20*/  @!P0 STS [R21+0x100], R121 ;  /* 0x0001007915008388 */ /* 0x000fe80000000800 */
[----:B------:R-:W-:Y:S04]  /*5b30*/  @!P0 STS [R21+0x200], R122 ;  /* 0x0002007a15008388 */ /* 0x000fe80000000800 */
[----:B------:R-:W-:Y:S04]  /*5b40*/  @!P0 STS [R21+0x300], R123 ;  /* 0x0003007b15008388 */ /* 0x000fe80000000800 */
[----:B------:R-:W-:Y:S04]  /*5b50*/  @!P0 STS [R21+0x400], R125 ;  /* 0x0004007d15008388 */ /* 0x000fe80000000800 */
[----:B------:R-:W-:Y:S04]  /*5b60*/  @!P0 STS [R21+0x500], R126 ;  /* 0x0005007e15008388 */ /* 0x000fe80000000800 */
[----:B------:R-:W-:Y:S04]  /*5b70*/  @!P0 STS [R21+0x600], R128 ;  /* 0x0006008015008388 */ /* 0x000fe80000000800 */
[----:B------:R-:W-:Y:S04]  /*5b80*/  @!P0 STS [R21+0x700], R129 ;  /* 0x0007008115008388 */ /* 0x000fe80000000800 */
[----:B------:R-:W-:Y:S06]  /*5b90*/  BAR.SYNC.DEFER_BLOCKING 0x0 ;  /* 0x0000000000007b1d */ /* 0x000fec0000010000 */
[----:B------:R-:W0:Y:S04]  /*5ba0*/  LDS R72, [R154.X4] ;  /* 0x000000009a487984 */ /* 0x000e280000004800 */
[----:B------:R-:W1:Y:S04]  /*5bb0*/  LDS R73, [R154.X4+0x400] ;  /* 0x000400009a497984 */ /* 0x000e680000004800 */
[----:B0-----:R-:W0:Y:S04]  /*5bc0*/  SHFL.BFLY PT, R74, R72, 0x4, 0x1f ;  /* 0x0c801f00484a7f89 */ /* 0x001e2800000e0000 */
[----:B-1----:R-:W1:Y:S01]  /*5bd0*/  SHFL.BFLY PT, R75, R73, 0x4, 0x1f ;  /* 0x0c801f00494b7f89 */ /* 0x002e6200000e0000 */
[----:B0-----:R-:W-:-:S02]  /*5be0*/  FADD R74, R72, R74 ;  /* 0x0000004a484a7221 */ /* 0x001fc40000000000 */
[----:B-1----:R-:W-:-:S03]  /*5bf0*/  FADD R75, R73, R75 ;  /* 0x0000004b494b7221 */ /* 0x002fc60000000000 */
[----:B------:R-:W0:Y:S04]  /*5c00*/  SHFL.BFLY PT, R72, R74, 0x2, 0x1f ;  /* 0x0c401f004a487f89 */ /* 0x000e2800000e0000 */
[----:B------:R-:W1:Y:S01]  /*5c10*/  SHFL.BFLY PT, R73, R75, 0x2, 0x1f ;  /* 0x0c401f004b497f89 */ /* 0x000e6200000e0000 */
[----:B0-----:R-:W-:Y:S02]  /*5c20*/  FADD R72, R74, R72 ;  /* 0x000000484a487221 */ /* 0x001fe40000000000 */
[----:B-1----:R-:W-:-:S03]  /*5c30*/  FADD R73, R75, R73 ;  /* 0x000000494b497221 */ /* 0x002fc60000000000 */
[----:B------:R-:W0:Y:S04]  /*5c40*/  SHFL.BFLY PT, R74, R72, 0x1, 0x1f ;  /* 0x0c201f00484a7f89 */ /* 0x000e2800000e0000 */
[----:B------:R-:W1:Y:S01]  /*5c50*/  SHFL.BFLY PT, R75, R73, 0x1, 0x1f ;  /* 0x0c201f00494b7f89 */ /* 0x000e6200000e0000 */
[----:B------:R-:W-:-:S03]  /*5c60*/  IMAD.WIDE R94, R16, 0x2, R144 ;  /* 0x00000002105e7825 */ /* 0x000fc600078e0290 */
[----:B------:R-:W2:Y:S01]  /*5c70*/  LDL.64 R144, [R1+0x18] ;  /* 0x0000180001907983 */ /* 0x000ea20000100a00 */
[----:B------:R-:W-:-:S03]  /*5c80*/  IMAD.WIDE R142, R16, 0x2, R180 ;  /* 0x00000002108e7825 */ /* 0x000fc600078e02b4 */
[----:B------:R-:W3:Y:S01]  /*5c90*/  LDL.64 R180, [R1+0x30] ;  /* 0x0000300001b47983 */ /* 0x000ee20000100a00 */
[----:B0-----:R-:W-:Y:S02]  /*5ca0*/  FADD R74, R72, R74 ;  /* 0x0000004a484a7221 */ /* 0x001fe40000000000 */
[----:B-1----:R-:W-:Y:S02]  /*5cb0*/  FADD R75, R73, R75 ;  /* 0x0000004b494b7221 */ /* 0x002fe40000000000 */
[C---:B------:R-:W-:Y:S02]  /*5cc0*/  IMAD.WIDE R72, R16.reuse, 0x2, R184 ;  /* 0x0000000210487825 */ /* 0x040fe400078e02b8 */
[----:B------:R-:W4:Y:S02]  /*5cd0*/  LDL.64 R184, [R1+0x40] ;  /* 0x0000400001b87983 */ /* 0x000f240000100a00 */
[C---:B------:R-:W-:Y:S02]  /*5ce0*/  IMAD.WIDE R122, R16.reuse, 0x2, R146 ;  /* 0x00000002107a7825 */ /* 0x040fe400078e0292 */
[----:B------:R-:W5:Y:S04]  /*5cf0*/  LDL.64 R146, [R1] ;  /* 0x0000000001927983 */ /* 0x000f680000100a00 */
[----:B------:R-:W-:Y:S04]  /*5d00*/  @!P1 STS [R154.X4], R74 ;  /* 0x0000004a9a009388 */ /* 0x000fe80000004800 */
[----:B------:R0:W-:Y:S04]  /*5d10*/  @!P1 STS [R154.X4+0x400], R75 ;  /* 0x0004004b9a009388 */ /* 0x0001e80000004800 */
[----:B------:R-:W-:Y:S01]  /*5d20*/  BAR.SYNC.DEFER_BLOCKING 0x0 ;  /* 0x0000000000007b1d */ /* 0x000fe20000010000 */
[----:B------:R-:W-:-:S04]  /*5d30*/  IMAD.WIDE R126, R16, 0x2, R200 ;  /* 0x00000002107e7825 */ /* 0x000fc800078e02c8 */
[----:B0-----:R-:W-:-:S04]  /*5d40*/  IMAD.WIDE R74, R16, 0x2, R212 ;  /* 0x00000002104a7825 */ /* 0x001fc800078e02d4 */
[C---:B------:R-:W-:Y:S01]  /*5d50*/  IMAD.WIDE R136, R16.reuse, 0x2, R136 ;  /* 0x0000000210887825 */ /* 0x040fe200078e0288 */
[----:B------:R0:W5:Y:S04]  /*5d60*/  LDG.E.U16 R121, [R72.64] ;  /* 0x0000000448797981 */ /* 0x000168000c1e1500 */
[----:B------:R4:W5:Y:S01]  /*5d70*/  LDG.E.U16 R128, [R126.64] ;  /* 0x000000047e807981 */ /* 0x000962000c1e1500 */
[----:B------:R-:W-:-:S03]  /*5d80*/  IMAD.WIDE R130, R16, 0x2, R204 ;  /* 0x0000000210827825 */ /* 0x000fc600078e02cc */
[----:B------:R1:W5:Y:S01]  /*5d90*/  LDG.E.U16 R129, [R94.64] ;  /* 0x000000045e817981 */ /* 0x000362000c1e1500 */
[----:B0-----:R-:W-:-:S03]  /*5da0*/  IMAD.WIDE R72, R16, 0x2, R208 ;  /* 0x0000000210487825 */ /* 0x001fc600078e02d0 */
[----:B------:R3:W5:Y:S04]  /*5db0*/  LDG.E.U16 R134, [R130.64] ;  /* 0x0000000482867981 */ /* 0x000768000c1e1500 */
[----:B------:R0:W5:Y:S04]  /*5dc0*/  LDG.E.U16 R141, [R72.64] ;  /* 0x00000004488d7981 */ /* 0x000168000c1e1500 */
[----:B-1----:R1:W5:Y:S04]  /*5dd0*/  LDG.E.U16 R95, [R74.64] ;  /* 0x000000044a5f7981 */ /* 0x002368000c1e1500 */
[----:B------:R1:W5:Y:S01]  /*5de0*/  LDG.E.U16 R94, [R136.64] ;  /* 0x00000004885e7981 */ /* 0x000362000c1e1500 */
[----:B0-----:R-:W-:-:S03]  /*5df0*/  IMAD.WIDE R72, R16, 0x2, R188 ;  /* 0x0000000210487825 */ /* 0x001fc600078e02bc */
[----:B------:R0:W5:Y:S04]  /*5e00*/  LDG.E.U16 R135, [R122.64] ;  /* 0x000000047a877981 */ /* 0x000168000c1e1500 */
[----:B------:R0:W5:Y:S01]  /*5e10*/  LDG.E.U16 R133, [R72.64] ;  /* 0x0000000448857981 */ /* 0x000162000c1e1500 */
[----:B-1----:R-:W-:-:S03]  /*5e20*/  IMAD.WIDE R74, R16, 0x2, R192 ;  /* 0x00000002104a7825 */ /* 0x002fc600078e02c0 */
[----:B------:R1:W5:Y:S01]  /*5e30*/  LDG.E.U16 R142, [R142.64] ;  /* 0x000000048e8e7981 */ /* 0x000362000c1e1500 */
[----:B------:R-:W-:-:S03]  /*5e40*/  IMAD.WIDE R136, R16, 0x2, R150 ;  /* 0x0000000210887825 */ /* 0x000fc600078e0296 */
[----:B------:R1:W5:Y:S01]  /*5e50*/  LDG.E.U16 R140, [R74.64] ;  /* 0x000000044a8c7981 */ /* 0x000362000c1e1500 */
[----:B0-----:R-:W-:-:S03]  /*5e60*/  IMAD.WIDE R72, R16, 0x2, R138 ;  /* 0x0000000210487825 */ /* 0x001fc600078e028a */
[----:B------:R0:W5:Y:S04]  /*5e70*/  LDG.E.U16 R138, [R136.64] ;  /* 0x00000004888a7981 */ /* 0x000168000c1e1500 */
[----:B------:R-:W0:Y:S01]  /*5e80*/  LDS R232, [R221.X8] ;  /* 0x00000000dde87984 */ /* 0x000e220000008800 */
[----:B-1----:R-:W-:-:S04]  /*5e90*/  IMAD.WIDE R74, R16, 0x2, R158 ;  /* 0x00000002104a7825 */ /* 0x002fc800078e029e */
[C---:B0-----:R-:W-:Y:S01]  /*5ea0*/  IMAD.WIDE R136, R16.reuse, 0x2, R248 ;  /* 0x0000000210887825 */ /* 0x041fe200078e02f8 */
[----:B------:R5:W5:Y:S05]  /*5eb0*/  LDG.E.U16 R132, [R74.64] ;  /* 0x000000044a847981 */ /* 0x000b6a000c1e1500 */
[----:B------:R0:W5:Y:S01]  /*5ec0*/  LDG.E.U16 R137, [R136.64] ;  /* 0x0000000488897981 */ /* 0x000162000c1e1500 */
[----:B------:R-:W-:-:S06]  /*5ed0*/  IMAD.WIDE R122, R16, 0x2, R196 ;  /* 0x00000002107a7825 */ /* 0x000fcc00078e02c4 */
[----:B------:R1:W5:Y:S01]  /*5ee0*/  LDG.E.U16 R122, [R122.64] ;  /* 0x000000047a7a7981 */ /* 0x000362000c1e1500 */
[----:B------:R-:W-:-:S06]  /*5ef0*/  IMAD.WIDE R150, R16, 0x2, R228 ;  /* 0x0000000210967825 */ /* 0x000fcc00078e02e4 */
[----:B------:R0:W5:Y:S04]  /*5f00*/  LDG.E.U16 R150, [R150.64] ;  /* 0x0000000496967981 */ /* 0x000168000c1e1500 */
[----:B------:R-:W0:Y:S01]  /*5f10*/  S2R R225, SR_TID.X ;  /* 0x0000000000e17919 */ /* 0x000e220000002100 */
[----:B------:R-:W-:-:S04]  /*5f20*/  FADD R233, -R2, R55 ;  /* 0x0000003702e97221 */ /* 0x000fc80000000100 */
[----:B------:R-:W-:-:S06]  /*5f30*/  FMUL R233, R233, 1.4426950216293334961 ;  /* 0x3fb8aa3be9e97820 */ /* 0x000fcc0000400000 */
[----:B------:R-:W0:Y:S02]  /*5f40*/  MUFU.EX2 R233, R233 ;  /* 0x000000e900e97308 */ /* 0x000e240000000800 */
[C---:B0-----:R-:W-:Y:S02]  /*5f50*/  FFMA R0, R233.reuse, R0, R232 ;  /* 0x00000000e9007223 */ /* 0x041fe400000000e8 */
[C---:B------:R-:W-:Y:S02]  /*5f60*/  FMUL R56, R233.reuse, R56 ;  /* 0x00000038e9387220 */ /* 0x040fe40000400000 */
[----:B------:R-:W-:Y:S02]  /*5f70*/  FMUL R57, R233, R57 ;  /* 0x00000039e9397220 */ /* 0x000fe40000400000 */
[----:B--2---:R-:W-:-:S04]  /*5f80*/  IMAD.WIDE R144, R16, 0x2, R144 ;  /* 0x0000000210907825 */ /* 0x004fc800078e0290 */
[C---:B---3--:R-:W-:Y:S02]  /*5f90*/  IMAD.WIDE R130, R16.reuse, 0x2, R180 ;  /* 0x0000000210827825 */ /* 0x048fe400078e02b4 */
[----:B------:R0:W2:Y:S04]  /*5fa0*/  LDG.E.U16 R145, [R144.64] ;  /* 0x0000000490917981 */ /* 0x0000a8000c1e1500 */
[----:B------:R3:W2:Y:S01]  /*5fb0*/  LDG.E.U16 R139, [R130.64] ;  /* 0x00000004828b7981 */ /* 0x0006a2000c1e1500 */
[----:B----4-:R-:W-:-:S06]  /*5fc0*/  IMAD.WIDE R126, R16, 0x2, R184 ;  /* 0x00000002107e7825 */ /* 0x010fcc00078e02b8 */
[----:B------:R4:W2:Y:S01]  /*5fd0*/  LDG.E.U16 R127, [R126.64] ;  /* 0x000000047e7f7981 */ /* 0x0008a2000c1e1500 */
[----:B---3--:R-:W-:-:S03]  /*5fe0*/  IMAD.WIDE R130, R16, 0x2, R148 ;  /* 0x0000000210827825 */ /* 0x008fc600078e0294 */
[----:B----4-:R3:W4:Y:S01]  /*5ff0*/  LDG.E.U16 R126, [R72.64] ;  /* 0x00000004487e7981 */ /* 0x010722000c1e1500 */
[----:B-----5:R-:W-:-:S03]  /*6000*/  IMAD.WIDE R74, R16, 0x2, R146 ;  /* 0x00000002104a7825 */ /* 0x020fc600078e0292 */
[----:B------:R5:W2:Y:S01]  /*6010*/  LDG.E.U16 R131, [R130.64] ;  /* 0x0000000482837981 */ /* 0x000aa2000c1e1500 */
[----:B---3--:R-:W-:-:S03]  /*6020*/  IMAD.WIDE R72, R16, 0x2, R250 ;  /* 0x0000000210487825 */ /* 0x008fc600078e02fa */
[----:B------:R3:W2:Y:S04]  /*6030*/  LDG.E.U16 R125, [R74.64] ;  /* 0x000000044a7d7981 */ /* 0x0006a8000c1e1500 */
[----:B0-----:R0:W2:Y:S01]  /*6040*/  LDG.E.U16 R144, [R72.64] ;  /* 0x0000000448907981 */ /* 0x0010a2000c1e1500 */
[----:B------:R-:W-:-:S04]  /*6050*/  IMAD.WIDE R148, R16, 0x2, R246 ;  /* 0x0000000210947825 */ /* 0x000fc800078e02f6 */
[C---:B---3--:R-:W-:Y:S01]  /*6060*/  IMAD.WIDE R74, R16.reuse, 0x2, R242 ;  /* 0x00000002104a7825 */ /* 0x048fe200078e02f2 */
[----:B-----5:R3:W5:Y:S03]  /*6070*/  LDG.E.U16 R130, [R148.64] ;  /* 0x0000000494827981 */ /* 0x020766000c1e1500 */
[C---:B0-----:R-:W-:Y:S01]  /*6080*/  IMAD.WIDE R72, R16.reuse, 0x2, R240 ;  /* 0x0000000210487825 */ /* 0x041fe200078e02f0 */
[----:B------:R0:W2:Y:S04]  /*6090*/  LDG.E.U16 R143, [R74.64] ;  /* 0x000000044a8f7981 */ /* 0x0000a8000c1e1500 */
[----:B------:R0:W2:Y:S01]  /*60a0*/  LDG.E.U16 R136, [R72.64] ;  /* 0x0000000448887981 */ /* 0x0000a2000c1e1500 */
[----:B------:R-:W-:-:S04]  /*60b0*/  IMAD.WIDE R146, R16, 0x2, R244 ;  /* 0x0000000210927825 */ /* 0x000fc800078e02f4 */
[C---:B---3--:R-:W-:Y:S01]  /*60c0*/  IMAD.WIDE R148, R16.reuse, 0x2, R230 ;  /* 0x0000000210947825 */ /* 0x048fe200078e02e6 */
[----:B-1----:R1:W3:Y:S03]  /*60d0*/  LDG.E.U16 R123, [R146.64] ;  /* 0x00000004927b7981 */ /* 0x0022e6000c1e1500 */
[C---:B0-----:R-:W-:Y:S02]  /*60e0*/  IMAD.WIDE R72, R16.reuse, 0x2, R238 ;  /* 0x0000000210487825 */ /* 0x041fe400078e02ee */
[----:B------:R0:W2:Y:S04]  /*60f0*/  LDG.E.U16 R148, [R148.64] ;  /* 0x0000000494947981 */ /* 0x0000a8000c1e1500 */
[----:B------:R0:W2:Y:S01]  /*6100*/  LDG.E.U16 R154, [R72.64] ;  /* 0x00000004489a7981 */ /* 0x0000a2000c1e1500 */
[----:B------:R-:W-:-:S04]  /*6110*/  IMAD.WIDE R74, R16, 0x2, R236 ;  /* 0x00000002104a7825 */ /* 0x000fc800078e02ec */
[C---:B-1----:R-:W-:Y:S01]  /*6120*/  IMAD.WIDE R146, R16.reuse, 0x2, R234 ;  /* 0x0000000210927825 */ /* 0x042fe200078e02ea */
[----:B------:R1:W2:Y:S03]  /*6130*/  LDG.E.U16 R157, [R74.64] ;  /* 0x000000044a9d7981 */ /* 0x0002a6000c1e1500 */
[C---:B0-----:R-:W-:Y:S01]  /*6140*/  IMAD.WIDE R72, R16.reuse, 0x2, R226 ;  /* 0x0000000210487825 */ /* 0x041fe200078e02e2 */
[----:B------:R0:W2:Y:S04]  /*6150*/  LDG.E.U16 R158, [R146.64] ;  /* 0x00000004929e7981 */ /* 0x0000a8000c1e1500 */
[----:B------:R0:W2:Y:S01]  /*6160*/  LDG.E.U16 R149, [R72.64] ;  /* 0x0000000448957981 */ /* 0x0000a2000c1e1500 */
[----:B-1----:R-:W-:-:S04]  /*6170*/  IMAD.WIDE R74, R16, 0x2, R222 ;  /* 0x00000002104a7825 */ /* 0x002fc800078e02de */
[C---:B0-----:R-:W-:Y:S01]  /*6180*/  IMAD.WIDE R146, R16.reuse, 0x2, R218 ;  /* 0x0000000210927825 */ /* 0x041fe200078e02da */
[----:B------:R0:W2:Y:S03]  /*6190*/  LDG.E.U16 R151, [R74.64] ;  /* 0x000000044a977981 */ /* 0x0000a6000c1e1500 */
[C---:B------:R-:W-:Y:S01]  /*61a0*/  IMAD.WIDE R72, R16.reuse, 0x2, R214 ;  /* 0x0000000210487825 */ /* 0x040fe200078e02d6 */
[----:B------:R1:W2:Y:S04]  /*61b0*/  LDG.E.U16 R159, [R146.64] ;  /* 0x00000004929f7981 */ /* 0x0002a8000c1e1500 */
[----:B------:R1:W2:Y:S01]  /*61c0*/  LDG.E.U16 R180, [R72.64] ;  /* 0x0000000448b47981 */ /* 0x0002a2000c1e1500 */
[----:B0-----:R-:W-:-:S04]  /*61d0*/  IMAD.WIDE R74, R16, 0x2, R210 ;  /* 0x00000002104a7825 */ /* 0x001fc800078e02d2 */
[C---:B-1----:R-:W-:Y:S01]  /*61e0*/  IMAD.WIDE R146, R16.reuse, 0x2, R206 ;  /* 0x0000000210927825 */ /* 0x042fe200078e02ce */
        /* <DEDUP_REMOVED lines=26> */
[----:B------:R1:W3:Y:S04]  /*6390*/  LDG.E.U16 R208, [R146.64] ;  /* 0x0000000492d07981 */ /* 0x0002e8000c1e1500 */
[----:B------:R1:W3:Y:S01]  /*63a0*/  LDG.E.U16 R209, [R72.64] ;  /* 0x0000000448d17981 */ /* 0x0002e2000c1e1500 */
[----:B0-----:R-:W-:-:S04]  /*63b0*/  IMAD.WIDE R74, R16, 0x2, R164 ;  /* 0x00000002104a7825 */ /* 0x001fc800078e02a4 */
[C---:B-1----:R-:W-:Y:S01]  /*63c0*/  IMAD.WIDE R146, R16.reuse, 0x2, R162 ;  /* 0x0000000210927825 */ /* 0x042fe200078e02a2 */
[----:B------:R0:W3:Y:S03]  /*63d0*/  LDG.E.U16 R212, [R74.64] ;  /* 0x000000044ad47981 */ /* 0x0000e6000c1e1500 */
        /* <DEDUP_REMOVED lines=8> */
[----:B------:R1:W4:Y:S01]  /*6460*/  LDG.E.U16 R221, [R72.64] ;  /* 0x0000000448dd7981 */ /* 0x000322000c1e1500 */
[----:B0-----:R-:W-:-:S04]  /*6470*/  IMAD.WIDE R74, R16, 0x2, R38 ;  /* 0x00000002104a7825 */ /* 0x001fc800078e0226 */
[C---:B-1----:R-:W-:Y:S01]  /*6480*/  IMAD.WIDE R146, R16.reuse, 0x2, R40 ;  /* 0x0000000210927825 */ /* 0x042fe200078e0228 */
[----:B------:R0:W4:Y:S03]  /*6490*/  LDG.E.U16 R224, [R74.64] ;  /* 0x000000044ae07981 */ /* 0x000126000c1e1500 */
[C---:B------:R-:W-:Y:S02]  /*64a0*/  IMAD.WIDE R72, R16.reuse, 0x2, R42 ;  /* 0x0000000210487825 */ /* 0x040fe400078e022a */
[----:B------:R1:W5:Y:S04]  /*64b0*/  LDG.E.U16 R146, [R146.64] ;  /* 0x0000000492927981 */ /* 0x000368000c1e1500 */
[----:B------:R1:W5:Y:S01]  /*64c0*/  LDG.E.U16 R55, [R72.64] ;  /* 0x0000000448377981 */ /* 0x000362000c1e1500 */
[----:B0-----:R-:W-:-:S04]  /*64d0*/  IMAD.WIDE R74, R16, 0x2, R46 ;  /* 0x00000002104a7825 */ /* 0x001fc800078e022e */
[----:B-1----:R-:W-:-:S05]  /*64e0*/  IMAD.WIDE R72, R16, 0x2, R44 ;  /* 0x0000000210487825 */ /* 0x002fca00078e022c */
[----:B------:R0:W5:Y:S02]  /*64f0*/  LDG.E.U16 R147, [R72.64] ;  /* 0x0000000448937981 */ /* 0x000164000c1e1500 */
[----:B0-----:R-:W-:Y:S02]  /*6500*/  LOP3.LUT R73, R225, 0x1c, RZ, 0xc0, !PT ;  /* 0x0000001ce1497812 */ /* 0x001fe400078ec0ff */
[----:B------:R0:W5:Y:S04]  /*6510*/  LDG.E.U16 R225, [R74.64] ;  /* 0x000000044ae17981 */ /* 0x000168000c1e1500 */
[----:B0-----:R0:W1:Y:S02]  /*6520*/  LDS R74, [R73.X8+0x100] ;  /* 0x00010000494a7984 */ /* 0x0010640000008800 */
[----:B0-----:R-:W-:-:S05]  /*6530*/  IMAD.WIDE R72, R16, 0x2, R48 ;  /* 0x0000000210487825 */ /* 0x001fca00078e0230 */
[----:B------:R0:W5:Y:S02]  /*6540*/  LDG.E.U16 R232, [R72.64] ;  /* 0x0000000448e87981 */ /* 0x000164000c1e1500 */
[C---:B0-----:R-:W-:Y:S02]  /*6550*/  FMUL R72, R233.reuse, R60 ;  /* 0x0000003ce9487220 */ /* 0x041fe40000400000 */
[----:B------:R-:W-:Y:S02]  /*6560*/  FMUL R73, R233, R61 ;  /* 0x0000003de9497220 */ /* 0x000fe40000400000 */
[----:B------:R-:W-:-:S05]  /*6570*/  IMAD.WIDE R60, R16, 0x2, R50 ;  /* 0x00000002103c7825 */ /* 0x000fca00078e0232 */
[----:B------:R0:W5:Y:S02]  /*6580*/  LDG.E.U16 R233, [R60.64] ;  /* 0x000000043ce97981 */ /* 0x000164000c1e1500 */
[----:B0-----:R-:W-:-:S06]  /*6590*/  IMAD.WIDE R60, R16, 0x2, R52 ;  /* 0x00000002103c7825 */ /* 0x001fcc00078e0234 */
[----:B------:R0:W5:Y:S01]  /*65a0*/  LDG.E.U16 R60, [R60.64] ;  /* 0x000000043c3c7981 */ /* 0x000162000c1e1500 */
[----:B------:R-:W-:-:S03]  /*65b0*/  FADD R75, -R3, R15 ;  /* 0x0000000f034b7221 */ /* 0x000fc60000000100 */
[----:B------:R-:W0:Y:S01]  /*65c0*/  S2R R15, SR_TID.X ;  /* 0x00000000000f7919 */ /* 0x000e220000002100 */
[----:B------:R-:W-:-:S06]  /*65d0*/  FMUL R75, R75, 1.4426950216293334961 ;  /* 0x3fb8aa3b4b4b7820 */ /* 0x000fcc0000400000 */
[----:B------:R-:W1:Y:S02]  /*65e0*/  MUFU.EX2 R75, R75 ;  /* 0x0000004b004b7308 */ /* 0x000e640000000800 */
[C---:B-1----:R-:W-:Y:S02]  /*65f0*/  FFMA R10, R75.reuse, R10, R74 ;  /* 0x0000000a4b0a7223 */ /* 0x042fe4000000004a */
[----:B------:R-:W-:Y:S01]  /*6600*/  FMUL R74, R75, R62 ;  /* 0x0000003e4b4a7220 */ /* 0x000fe20000400000 */
[----:B0-----:R-:W-:-:S05]  /*6610*/  LOP3.LUT R62, R15, 0x1c, RZ, 0xc0, !PT ;  /* 0x0000001c0f3e7812 */ /* 0x001fca00078ec0ff */
[----:B------:R-:W0:Y:S01]  /*6620*/  LDS R61, [R62.X8+0x200] ;  /* 0x000200003e3d7984 */ /* 0x000e220000008800 */
[----:B------:R-:W-:-:S04]  /*6630*/  FADD R14, -R4, R14 ;  /* 0x0000000e040e7221 */ /* 0x000fc80000000100 */
[----:B------:R-:W-:-:S04]  /*6640*/  FMUL R14, R14, 1.4426950216293334961 ;  /* 0x3fb8aa3b0e0e7820 */ /* 0x000fc80000400000 */
[----:B------:R1:W1:Y:S02]  /*6650*/  MUFU.EX2 R15, R14 ;  /* 0x0000000e000f7308 */ /* 0x0002640000000800 */
[----:B-1----:R-:W1:Y:S01]  /*6660*/  LDS R14, [R62.X8+0x300] ;  /* 0x000300003e0e7984 */ /* 0x002e620000008800 */
[C---:B------:R-:W-:Y:S02]  /*6670*/  FMUL R68, R15.reuse, R68 ;  /* 0x000000440f447220 */ /* 0x040fe40000400000 */
[C---:B------:R-:W-:Y:S02]  /*6680*/  FMUL R69, R15.reuse, R69 ;  /* 0x000000450f457220 */ /* 0x040fe40000400000 */
[C---:B------:R-:W-:Y:S02]  /*6690*/  FMUL R104, R15.reuse, R104 ;  /* 0x000000680f687220 */ /* 0x040fe40000400000 */
[C---:B------:R-:W-:Y:S02]  /*66a0*/  FMUL R105, R15.reuse, R105 ;  /* 0x000000690f697220 */ /* 0x040fe40000400000 */
[----:B0-----:R-:W-:-:S02]  /*66b0*/  FFMA R11, R15, R11, R61 ;  /* 0x0000000b0f0b7223 */ /* 0x001fc4000000003d */
[----:B------:R-:W0:Y:S01]  /*66c0*/  LDS R15, [R62.X8+0x400] ;  /* 0x000400003e0f7984 */ /* 0x000e220000008800 */
[----:B------:R-:W-:Y:S02]  /*66d0*/  FADD R25, -R5, R25 ;  /* 0x0000001905197221 */ /* 0x000fe40000000100 */
[----:B------:R-:W-:Y:S02]  /*66e0*/  FADD R54, -R6, R54 ;  /* 0x0000003606367221 */ /* 0x000fe40000000100 */
[----:B------:R-:W-:Y:S02]  /*66f0*/  FMUL R25, R25, 1.4426950216293334961 ;  /* 0x3fb8aa3b19197820 */ /* 0x000fe40000400000 */
[----:B------:R-:W-:-:S04]  /*6700*/  FMUL R54, R54, 1.4426950216293334961 ;  /* 0x3fb8aa3b36367820 */ /* 0x000fc80000400000 */
[----:B------:R-:W1:Y:S08]  /*6710*/  MUFU.EX2 R25, R25 ;  /* 0x0000001900197308 */ /* 0x000e700000000800 */
[----:B------:R-:W0:Y:S01]  /*6720*/  MUFU.EX2 R54, R54 ;  /* 0x0000003600367308 */ /* 0x000e220000000800 */
[C---:B-1----:R-:W-:Y:S02]  /*6730*/  FFMA R12, R25.reuse, R12, R14 ;  /* 0x0000000c190c7223 */ /* 0x042fe4000000000e */
[C---:B------:R-:W-:Y:S01]  /*6740*/  FMUL R70, R25.reuse, R70 ;  /* 0x0000004619467220 */ /* 0x040fe20000400000 */
[----:B------:R-:W-:Y:S01]  /*6750*/  LDS R14, [R62.X8+0x600] ;  /* 0x000600003e0e7984 */ /* 0x000fe20000008800 */
[----:B------:R-:W-:-:S02]  /*6760*/  FMUL R71, R25, R71 ;  /* 0x0000004719477220 */ /* 0x000fc40000400000 */
[C---:B------:R-:W-:Y:S02]  /*6770*/  FMUL R106, R25.reuse, R106 ;  /* 0x0000006a196a7220 */ /* 0x040fe40000400000 */
[----:B------:R-:W-:Y:S02]  /*6780*/  FMUL R107, R25, R107 ;  /* 0x0000006b196b7220 */ /* 0x000fe40000400000 */
[----:B------:R-:W-:Y:S01]  /*6790*/  LDS R25, [R62.X8+0x500] ;  /* 0x000500003e197984 */ /* 0x000fe20000008800 */
[----:B0-----:R-:W-:-:S03]  /*67a0*/  FFMA R13, R54, R13, R15 ;  /* 0x0000000d360d7223 */ /* 0x001fc6000000000f */
[----:B------:R0:W-:Y:S04]  /*67b0*/  LDS R15, [R62.X8+0x700] ;  /* 0x000700003e0f7984 */ /* 0x0001e80000008800 */
[----:B------:R-:W-:Y:S01]  /*67c0*/  BAR.SYNC.DEFER_BLOCKING 0x0 ;  /* 0x0000000000007b1d */ /* 0x000fe20000010000 */
[C---:B------:R-:W-:Y:S02]  /*67d0*/  FMUL R58, R75.reuse, R58 ;  /* 0x0000003a4b3a7220 */ /* 0x040fe40000400000 */
[C---:B------:R-:W-:Y:S02]  /*67e0*/  FMUL R59, R75.reuse, R59 ;  /* 0x0000003b4b3b7220 */ /* 0x040fe40000400000 */
[----:B------:R-:W-:Y:S01]  /*67f0*/  FMUL R75, R75, R63 ;  /* 0x0000003f4b4b7220 */ /* 0x000fe20000400000 */
[----:B------:R-:W-:-:S02]  /*6800*/  LOP3.LUT R63, R18, 0x20, RZ, 0x3c, !PT ;  /* 0x00000020123f7812 */ /* 0x000fc400078e3cff */
[----:B0-----:R-:W-:Y:S01]  /*6810*/  LOP3.LUT R62, R18, 0x40, RZ, 0x3c, !PT ;  /* 0x00000040123e7812 */ /* 0x001fe200078e3cff */
[----:B------:R-:W-:Y:S04]  /*6820*/  STS.U16 [R18], R121 ;  /* 0x0000007912007388 */ /* 0x000fe80000000400 */
        /* <DEDUP_REMOVED lines=11> */
[----:B---3--:R-:W-:Y:S04]  /*68e0*/  STS.U16 [R18+0x6000], R208 ;  /* 0x006000d012007388 */ /* 0x008fe80000000400 */
[----:B------:R-:W-:Y:S04]  /*68f0*/  STS.U16 [R18+0x6800], R216 ;  /* 0x006800d812007388 */ /* 0x000fe80000000400 */
[----:B----4-:R-:W-:Y:S01]  /*6900*/  STS.U16 [R18+0x7000], R224 ;  /* 0x007000e012007388 */ /* 0x010fe20000000400 */
[----:B------:R-:W-:-:S02]  /*6910*/  F2FP.BF16.PACK_AB R64, R65, R64 ;  /* 0x000000404140723e */ /* 0x000fc400000010ff */
[----:B------:R-:W-:Y:S02]  /*6920*/  F2FP.BF16.PACK_AB R66, R67, R66 ;  /* 0x000000424342723e */ /* 0x000fe400000010ff */
[----:B------:R-:W-:Y:S02]  /*6930*/  F2FP.BF16.PACK_AB R96, R97, R96 ;  /* 0x000000606160723e */ /* 0x000fe400000010ff */
[----:B------:R-:W-:Y:S01]  /*6940*/  F2FP.BF16.PACK_AB R98, R99, R98 ;  /* 0x000000626362723e */ /* 0x000fe200000010ff */
        /* <DEDUP_REMOVED lines=26> */
[----:B------:R-:W-:-:S03]  /*6af0*/  F2FP.BF16.PACK_AB R101, R103, R101 ;  /* 0x000000656765723e */ /* 0x000fc600000010ff */
[----:B------:R-:W-:Y:S01]  /*6b00*/  STS.U16 [R62+0x4c00], R188 ;  /* 0x004c00bc3e007388 */ /* 0x000fe20000000400 */
[----:B------:R-:W-:-:S03]  /*6b10*/  F2FP.BF16.PACK_AB R108, R110, R108 ;  /* 0x0000006c6e6c723e */ /* 0x000fc600000010ff */
[----:B------:R-:W-:Y:S01]  /*6b20*/  STS.U16 [R62+0x5400], R196 ;  /* 0x005400c43e007388 */ /* 0x000fe20000000400 */
[----:B------:R-:W-:Y:S02]  /*6b30*/  F2FP.BF16.PACK_AB R100, R102, R100 ;  /* 0x000000646664723e */ /* 0x000fe400000010ff */
[----:B------:R-:W-:Y:S01]  /*6b40*/  F2FP.BF16.PACK_AB R109, R111, R109 ;  /* 0x0000006d6f6d723e */ /* 0x000fe200000010ff */
[----:B------:R-:W-:Y:S01]  /*6b50*/  STS.U16 [R62+0x5c00], R204 ;  /* 0x005c00cc3e007388 */ /* 0x000fe20000000400 */
[----:B------:R-:W-:Y:S02]  /*6b60*/  F2FP.BF16.PACK_AB R112, R112, R116 ;  /* 0x000000747070723e */ /* 0x000fe400000010ff */
[----:B------:R-:W-:Y:S01]  /*6b70*/  F2FP.BF16.PACK_AB R113, R117, R113 ;  /* 0x000000717571723e */ /* 0x000fe200000010ff */
[----:B------:R-:W-:Y:S01]  /*6b80*/  STS.U16 [R62+0x6400], R212 ;  /* 0x006400d43e007388 */ /* 0x000fe20000000400 */
[----:B------:R-:W-:Y:S02]  /*6b90*/  F2FP.BF16.PACK_AB R114, R114, R118 ;  /* 0x000000767272723e */ /* 0x000fe400000010ff */
[----:B------:R-:W-:Y:S01]  /*6ba0*/  F2FP.BF16.PACK_AB R92, R92, R115 ;  /* 0x000000735c5c723e */ /* 0x000fe200000010ff */
[----:B------:R-:W-:Y:S01]  /*6bb0*/  STS.U16 [R62+0x6c00], R220 ;  /* 0x006c00dc3e007388 */ /* 0x000fe20000000400 */
[----:B------:R-:W-:-:S02]  /*6bc0*/  F2FP.BF16.PACK_AB R93, R119, R93 ;  /* 0x0000005d775d723e */ /* 0x000fc400000010ff */
[----:B------:R-:W-:Y:S02]  /*6bd0*/  F2FP.BF16.PACK_AB R120, R124, R120 ;  /* 0x000000787c78723e */ /* 0x000fe400000010ff */
[----:B------:R-:W-:Y:S02]  /*6be0*/  F2FP.BF16.PACK_AB R152, R153, R152 ;  /* 0x000000989998723e */ /* 0x000fe400000010ff */
[----:B------:R-:W-:Y:S01]  /*6bf0*/  F2FP.BF16.PACK_AB R155, R155, R156 ;  /* 0x0000009c9b9b723e */ /* 0x000fe200000010ff */
        /* <DEDUP_REMOVED lines=18> */
[----:B------:R-:W-:Y:S04]  /*6d20*/  STS [R22+0xc000], R64 ;  /* 0x00c0004016007388 */ /* 0x000fe80000000800 */
        /* <DEDUP_REMOVED lines=15> */
[----:B------:R-:W-:Y:S06]  /*6e20*/  BAR.SYNC.DEFER_BLOCKING 0x0 ;  /* 0x0000000000007b1d */ /* 0x000fec0000010000 */
[----:B------:R-:W-:Y:S04]  /*6e30*/  LDSM.16.M88.4 R92, [R26+0xc000] ;  /* 0x00c000001a5c783b */ /* 0x000fe80000000200 */
[----:B------:R-:W0:Y:S04]  /*6e40*/  LDSM.16.M88.4 R64, [R20] ;  /* 0x000000001440783b */ /* 0x000e280000000200 */
[----:B------:R-:W1:Y:S04]  /*6e50*/  LDSM.16.M88.4 R60, [R20+0x4000] ;  /* 0x00400000143c783b */ /* 0x000e680000000200 */
[----:B------:R-:W2:Y:S04]  /*6e60*/  LDSM.16.M88.4 R96, [R26+0xd000] ;  /* 0x00d000001a60783b */ /* 0x000ea80000000200 */
[----:B------:R-:W3:Y:S01]  /*6e70*/  LDSM.16.M88.4 R100, [R26+0xe000] ;  /* 0x00e000001a64783b */ /* 0x000ee20000000200 */
[----:B------:R-:W-:-:S02]  /*6e80*/  FADD R29, -R7, R29 ;  /* 0x0000001d071d7221 */ /* 0x000fc40000000100 */
[----:B------:R-:W-:Y:S02]  /*6e90*/  FADD R31, -R8, R31 ;  /* 0x0000001f081f7221 */ /* 0x000fe40000000100 */
[----:B------:R-:W-:Y:S02]  /*6ea0*/  FADD R30, -R9, R30 ;  /* 0x0000001e091e7221 */ /* 0x000fe40000000100 */
[----:B------:R-:W-:Y:S02]  /*6eb0*/  FMUL R29, R29, 1.4426950216293334961 ;  /* 0x3fb8aa3b1d1d7820 */ /* 0x000fe40000400000 */
[----:B------:R-:W-:Y:S02]  /*6ec0*/  FMUL R31, R31, 1.4426950216293334961 ;  /* 0x3fb8aa3b1f1f7820 */ /* 0x000fe40000400000 */
[----:B------:R-:W-:Y:S01]  /*6ed0*/  FMUL R30, R30, 1.4426950216293334961 ;  /* 0x3fb8aa3b1e1e7820 */ /* 0x000fe20000400000 */
[C---:B0-----:R-:W-:Y:S08]  /*6ee0*/  HMMA.16816.F32.BF16 R56, R92.reuse, R64, R56 ;  /* 0x000000405c38723c */ /* 0x041ff00000041838 */
[----:B-1----:R-:W-:Y:S01]  /*6ef0*/  HMMA.16816.F32.BF16 R72, R92, R60, R72 ;  /* 0x0000003c5c48723c */ /* 0x002fe20000041848 */
[----:B------:R-:W0:Y:S01]  /*6f00*/  LDSM.16.M88.4 R92, [R26+0xf000] ;  /* 0x00f000001a5c783b */ /* 0x000e220000000200 */
[----:B------:R-:W1:Y:S01]  /*6f10*/  MUFU.EX2 R29, R29 ;  /* 0x0000001d001d7308 */ /* 0x000e620000000800 */
[----:B------:R-:W-:-:S05]  /*6f20*/  LOP3.LUT R137, R26, 0x20, RZ, 0x3c, !PT ;  /* 0x000000201a897812 */ /* 0x000fca00078e3cff */
[----:B------:R-:W4:Y:S02]  /*6f30*/  LDSM.16.M88.4 R128, [R137+0xd000] ;  /* 0x00d000008980783b */ /* 0x000f240000000200 */
[----:B------:R-:W5:Y:S02]  /*6f40*/  MUFU.EX2 R31, R31 ;  /* 0x0000001f001f7308 */ /* 0x000f640000000800 */
[----:B------:R-:W0:Y:S04]  /*6f50*/  LDSM.16.M88.4 R132, [R137+0xc000] ;  /* 0x00c000008984783b */ /* 0x000e280000000200 */
[----:B------:R-:W0:Y:S02]  /*6f60*/  LDSM.16.M88.4 R124, [R137+0xe000] ;  /* 0x00e00000897c783b */ /* 0x000e240000000200 */
[----:B------:R-:W3:Y:S02]  /*6f70*/  MUFU.EX2 R30, R30 ;  /* 0x0000001e001e7308 */ /* 0x000ee40000000800 */
[----:B------:R-:W0:Y:S01]  /*6f80*/  LDSM.16.M88.4 R120, [R137+0xf000] ;  /* 0x00f000008978783b */ /* 0x000e220000000200 */
[----:B--2---:R-:W-:Y:S01]  /*6f90*/  HMMA.16816.F32.BF16 R68, R96, R64, R68 ;  /* 0x000000406044723c */ /* 0x004fe20000041844 */
[----:B------:R-:W-:-:S02]  /*6fa0*/  FMUL R112, R54, R84 ;  /* 0x0000005436707220 */ /* 0x000fc40000400000 */
[C---:B------:R-:W-:Y:S02]  /*6fb0*/  FMUL R113, R54.reuse, R85 ;  /* 0x0000005536717220 */ /* 0x040fe40000400000 */
[C---:B-1----:R-:W-:Y:S02]  /*6fc0*/  FMUL R114, R29.reuse, R86 ;  /* 0x000000561d727220 */ /* 0x042fe40000400000 */
[C---:B------:R-:W-:Y:S01]  /*6fd0*/  FMUL R115, R29.reuse, R87 ;  /* 0x000000571d737220 */ /* 0x040fe20000400000 */
[----:B------:R-:W-:Y:S01]  /*6fe0*/  HMMA.16816.F32.BF16 R104, R96, R60, R104 ;  /* 0x0000003c6068723c */ /* 0x000fe20000041868 */
[C---:B------:R-:W-:Y:S02]  /*6ff0*/  FMUL R88, R54.reuse, R88 ;  /* 0x0000005836587220 */ /* 0x040fe40000400000 */
[----:B------:R-:W-:Y:S02]  /*7000*/  FMUL R89, R54, R89 ;  /* 0x0000005936597220 */ /* 0x000fe40000400000 */
[----:B------:R-:W-:-:S02]  /*7010*/  FMUL R90, R29, R90 ;  /* 0x0000005a1d5a7220 */ /* 0x000fc40000400000 */
[----:B------:R-:W-:Y:S02]  /*7020*/  FMUL R91, R29, R91 ;  /* 0x0000005b1d5b7220 */ /* 0x000fe40000400000 */
[C---:B-----5:R-:W-:Y:S02]  /*7030*/  FMUL R96, R31.reuse, R80 ;  /* 0x000000501f607220 */ /* 0x060fe40000400000 */
[C---:B------:R-:W-:Y:S02]  /*7040*/  FMUL R97, R31.reuse, R81 ;  /* 0x000000511f617220 */ /* 0x040fe40000400000 */
[C---:B---3--:R-:W-:Y:S02]  /*7050*/  FMUL R98, R30.reuse, R82 ;  /* 0x000000521e627220 */ /* 0x048fe40000400000 */
[----:B------:R-:W-:Y:S02]  /*7060*/  FMUL R99, R30, R83 ;  /* 0x000000531e637220 */ /* 0x000fe40000400000 */
[----:B------:R-:W-:-:S02]  /*7070*/  FMUL R76, R31, R76 ;  /* 0x0000004c1f4c7220 */ /* 0x000fc40000400000 */
[----:B------:R-:W-:Y:S02]  /*7080*/  FMUL R77, R31, R77 ;  /* 0x0000004d1f4d7220 */ /* 0x000fe40000400000 */
[C---:B------:R-:W-:Y:S02]  /*7090*/  FMUL R78, R30.reuse, R78 ;  /* 0x0000004e1e4e7220 */ /* 0x040fe40000400000 */
[----:B------:R-:W-:Y:S01]  /*70a0*/  FMUL R79, R30, R79 ;  /* 0x0000004f1e4f7220 */ /* 0x000fe20000400000 */
[----:B------:R-:W-:Y:S01]  /*70b0*/  HMMA.16816.F32.BF16 R112, R100, R64, R112 ;  /* 0x000000406470723c */ /* 0x000fe20000041870 */
[----:B------:R-:W-:Y:S02]  /*70c0*/  LOP3.LUT R136, R26, 0x40, RZ, 0x3c, !PT ;  /* 0x000000401a887812 */ /* 0x000fe400078e3cff */
[----:B------:R-:W-:-:S03]  /*70d0*/  LOP3.LUT R153, R20, 0x40, RZ, 0x3c, !PT ;  /* 0x0000004014997812 */ /* 0x000fc600078e3cff */
[----:B------:R-:W-:Y:S02]  /*70e0*/  LDSM.16.M88.4 R108, [R136+0xd000] ;  /* 0x00d00000886c783b */ /* 0x000fe40000000200 */
[----:B------:R-:W-:Y:S02]  /*70f0*/  HMMA.16816.F32.BF16 R100, R100, R60, R88 ;  /* 0x0000003c6464723c */ /* 0x000fe40000041858 */
[----:B------:R-:W1:Y:S04]  /*7100*/  LDSM.16.M88.4 R80, [R153] ;  /* 0x000000009950783b */ /* 0x000e680000000200 */
[----:B------:R-:W2:Y:S02]  /*7110*/  LDSM.16.M88.4 R84, [R153+0x4000] ;  /* 0x004000009954783b */ /* 0x000ea40000000200 */
[C---:B0-----:R-:W-:Y:S02]  /*7120*/  HMMA.16816.F32.BF16 R96, R92.reuse, R64, R96 ;  /* 0x000000405c60723c */ /* 0x041fe40000041860 */
[----:B------:R-:W0:Y:S04]  /*7130*/  LDSM.16.M88.4 R88, [R136+0xc000] ;  /* 0x00c000008858783b */ /* 0x000e280000000200 */
[----:B------:R-:W-:Y:S02]  /*7140*/  LDSM.16.M88.4 R116, [R136+0xf000] ;  /* 0x00f000008874783b */ /* 0x000fe40000000200 */
[----:B------:R-:W-:Y:S02]  /*7150*/  HMMA.16816.F32.BF16 R76, R92, R60, R76 ;  /* 0x0000003c5c4c723c */ /* 0x000fe4000004184c */
[----:B------:R-:W3:Y:S01]  /*7160*/  LDSM.16.M88.4 R92, [R136+0xe000] ;  /* 0x00e00000885c783b */ /* 0x000ee20000000200 */
[----:B------:R-:W-:-:S05]  /*7170*/  LOP3.LUT R55, R26, 0x60, RZ, 0x3c, !PT ;  /* 0x000000601a377812 */ /* 0x000fca00078e3cff */
[C---:B----4-:R-:W-:Y:S08]  /*7180*/  HMMA.16816.F32.BF16 R68, R128.reuse, R66, R68 ;  /* 0x000000428044723c */ /* 0x050ff00000041844 */
[----:B------:R-:W-:Y:S01]  /*7190*/  HMMA.16816.F32.BF16 R104, R128, R62, R104 ;  /* 0x0000003e8068723c */ /* 0x000fe20000041868 */
[----:B------:R-:W-:Y:S07]  /*71a0*/  LDSM.16.M88.4 R128, [R26+0xd080] ;  /* 0x00d080001a80783b */ /* 0x000fee0000000200 */
[-C--:B------:R-:W-:Y:S08]  /*71b0*/  HMMA.16816.F32.BF16 R56, R132, R66.reuse, R56 ;  /* 0x000000428438723c */ /* 0x080ff00000041838 */
[C---:B------:R-:W-:Y:S08]  /*71c0*/  HMMA.16816.F32.BF16 R112, R124.reuse, R66, R112 ;  /* 0x000000427c70723c */ /* 0x040ff00000041870 */
[----:B------:R-:W-:Y:S01]  /*71d0*/  HMMA.16816.F32.BF16 R100, R124, R62, R100 ;  /* 0x0000003e7c64723c */ /* 0x000fe20000041864 */
[----:B------:R-:W4:Y:S07]  /*71e0*/  LDSM.16.M88.4 R124, [R55+0xd000] ;  /* 0x00d00000377c783b */ /* 0x000f2e0000000200 */
[----:B------:R-:W-:Y:S01]  /*71f0*/  HMMA.16816.F32.BF16 R96, R120, R66, R96 ;  /* 0x000000427860723c */ /* 0x000fe20000041860 */
[----:B------:R-:W5:Y:S07]  /*7200*/  LDSM.16.M88.4 R64, [R55+0xc000] ;  /* 0x00c000003740783b */ /* 0x000f6e0000000200 */
[-C--:B------:R-:W-:Y:S01]  /*7210*/  HMMA.16816.F32.BF16 R72, R132, R62.reuse, R72 ;  /* 0x0000003e8448723c */ /* 0x080fe20000041848 */
[----:B------:R-:W-:Y:S07]  /*7220*/  LDSM.16.M88.4 R132, [R26+0xf080] ;  /* 0x00f080001a84783b */ /* 0x000fee0000000200 */
[----:B------:R-:W-:Y:S01]  /*7230*/  HMMA.16816.F32.BF16 R76, R120, R62, R76 ;  /* 0x0000003e784c723c */ /* 0x000fe2000004184c */
[----:B------:R-:W4:Y:S04]  /*7240*/  LDSM.16.M88.4 R60, [R55+0xe000] ;  /* 0x00e00000373c783b */ /* 0x000f280000000200 */
[----:B------:R-:W4:Y:S03]  /*7250*/  LDSM.16.M88.4 R120, [R55+0xf000] ;  /* 0x00f000003778783b */ /* 0x000f260000000200 */
[C---:B-1----:R-:W-:Y:S08]  /*7260*/  HMMA.16816.F32.BF16 R68, R108.reuse, R80, R68 ;  /* 0x000000506c44723c */ /* 0x042ff00000041844 */
[----:B--2---:R-:W-:Y:S01]  /*7270*/  HMMA.16816.F32.BF16 R104, R108, R84, R104 ;  /* 0x000000546c68723c */ /* 0x004fe20000041868 */
[----:B------:R-:W-:Y:S07]  /*7280*/  LDSM.16.M88.4 R108, [R26+0xe080] ;  /* 0x00e080001a6c783b */ /* 0x000fee0000000200 */
[-C--:B0-----:R-:W-:Y:S08]  /*7290*/  HMMA.16816.F32.BF16 R56, R88, R80.reuse, R56 ;  /* 0x000000505838723c */ /* 0x081ff00000041838 */
[C---:B---3--:R-:W-:Y:S08]  /*72a0*/  HMMA.16816.F32.BF16 R112, R92.reuse, R80, R112 ;  /* 0x000000505c70723c */ /* 0x048ff00000041870 */
[----:B------:R-:W-:Y:S01]  /*72b0*/  HMMA.16816.F32.BF16 R100, R92, R84, R100 ;  /* 0x000000545c64723c */ /* 0x000fe20000041864 */
[----:B------:R-:W-:Y:S07]  /*72c0*/  LDSM.16.M88.4 R92, [R20+0x4080] ;  /* 0x00408000145c783b */ /* 0x000fee0000000200 */
[----:B------:R-:W-:Y:S08]  /*72d0*/  HMMA.16816.F32.BF16 R96, R116, R80, R96 ;  /* 0x000000507460723c */ /* 0x000ff00000041860 */
[-C--:B------:R-:W-:Y:S01]  /*72e0*/  HMMA.16816.F32.BF16 R72, R88, R84.reuse, R72 ;  /* 0x000000545848723c */ /* 0x080fe20000041848 */
[----:B------:R-:W0:Y:S07]  /*72f0*/  LDSM.16.M88.4 R88, [R20+0x80] ;  /* 0x000080001458783b */ /* 0x000e2e0000000200 */
[----:B------:R-:W-:Y:S01]  /*7300*/  HMMA.16816.F32.BF16 R76, R116, R84, R76 ;  /* 0x00000054744c723c */ /* 0x000fe2000004184c */
[----:B------:R-:W1:Y:S07]  /*7310*/  LDSM.16.M88.4 R116, [R26+0xc080] ;  /* 0x00c080001a74783b */ /* 0x000e6e0000000200 */
[C---:B----4-:R-:W-:Y:S08]  /*7320*/  HMMA.16816.F32.BF16 R68, R124.reuse, R82, R68 ;  /* 0x000000527c44723c */ /* 0x050ff00000041844 */
[----:B------:R-:W-:Y:S01]  /*7330*/  HMMA.16816.F32.BF16 R104, R124, R86, R104 ;  /* 0x000000567c68723c */ /* 0x000fe20000041868 */
[----:B------:R-:W-:Y:S07]  /*7340*/  LDSM.16.M88.4 R124, [R153+0x4080] ;  /* 0x00408000997c783b */ /* 0x000fee0000000200 */
[-C--:B-----5:R-:W-:Y:S08]  /*7350*/  HMMA.16816.F32.BF16 R56, R64, R82.reuse, R56 ;  /* 0x000000524038723c */ /* 0x0a0ff00000041838 */
[C---:B------:R-:W-:Y:S08]  /*7360*/  HMMA.16816.F32.BF16 R112, R60.reuse, R82, R112 ;  /* 0x000000523c70723c */ /* 0x040ff00000041870 */
[----:B------:R-:W-:Y:S01]  /*7370*/  HMMA.16816.F32.BF16 R100, R60, R86, R100 ;  /* 0x000000563c64723c */ /* 0x000fe20000041864 */
[----:B------:R-:W-:Y:S07]  /*7380*/  LDSM.16.M88.4 R60, [R137+0xc080] ;  /* 0x00c08000893c783b */ /* 0x000fee0000000200 */
[----:B------:R-:W-:Y:S01]  /*7390*/  HMMA.16816.F32.BF16 R96, R120, R82, R96 ;  /* 0x000000527860723c */ /* 0x000fe20000041860 */
[----:B------:R-:W-:Y:S07]  /*73a0*/  LDSM.16.M88.4 R80, [R137+0xf080] ;  /* 0x00f080008950783b */ /* 0x000fee0000000200 */
[-C--:B------:R-:W-:Y:S01]  /*73b0*/  HMMA.16816.F32.BF16 R72, R64, R86.reuse, R72 ;  /* 0x000000564048723c */ /* 0x080fe20000041848 */
[----:B------:R-:W-:Y:S07]  /*73c0*/  LDSM.16.M88.4 R64, [R137+0xe080] ;  /* 0x00e080008940783b */ /* 0x000fee0000000200 */
[----:B------:R-:W-:Y:S01]  /*73d0*/  HMMA.16816.F32.BF16 R76, R120, R86, R76 ;  /* 0x00000056784c723c */ /* 0x000fe2000004184c */
[----:B------:R-:W2:Y:S04]  /*73e0*/  LDSM.16.M88.4 R84, [R137+0xd080] ;  /* 0x00d080008954783b */ /* 0x000ea80000000200 */
[----:B------:R-:W-:Y:S03]  /*73f0*/  LDSM.16.M88.4 R120, [R136+0xf080] ;  /* 0x00f080008878783b */ /* 0x000fe60000000200 */
[C---:B0-----:R-:W-:Y:S08]  /*7400*/  HMMA.16816.F32.BF16 R68, R128.reuse, R88, R68 ;  /* 0x000000588044723c */ /* 0x041ff00000041844 */
[----:B------:R-:W-:Y:S01]  /*7410*/  HMMA.16816.F32.BF16 R104, R128, R92, R104 ;  /* 0x0000005c8068723c */ /* 0x000fe20000041868 */
[----:B------:R-:W-:Y:S07]  /*7420*/  LDSM.16.M88.4 R128, [R153+0x80] ;  /* 0x000080009980783b */ /* 0x000fee0000000200 */
[-C--:B-1----:R-:W-:Y:S08]  /*7430*/  HMMA.16816.F32.BF16 R56, R116, R88.reuse, R56 ;  /* 0x000000587438723c */ /* 0x082ff00000041838 */
[C---:B------:R-:W-:Y:S08]  /*7440*/  HMMA.16816.F32.BF16 R112, R108.reuse, R88, R112 ;  /* 0x000000586c70723c */ /* 0x040ff00000041870 */
[----:B------:R-:W-:Y:S01]  /*7450*/  HMMA.16816.F32.BF16 R100, R108, R92, R100 ;  /* 0x0000005c6c64723c */ /* 0x000fe20000041864 */
[----:B------:R-:W-:Y:S07]  /*7460*/  LDSM.16.M88.4 R108, [R136+0xc080] ;  /* 0x00c08000886c783b */ /* 0x000fee0000000200 */
[----:B------:R-:W-:Y:S08]  /*7470*/  HMMA.16816.F32.BF16 R96, R132, R88, R96 ;  /* 0x000000588460723c */ /* 0x000ff00000041860 */
[-C--:B------:R-:W-:Y:S01]  /*7480*/  HMMA.16816.F32.BF16 R72, R116, R92.reuse, R72 ;  /* 0x0000005c7448723c */ /* 0x080fe20000041848 */
[----:B------:R-:W0:Y:S07]  /*7490*/  LDSM.16.M88.4 R116, [R136+0xd080] ;  /* 0x00d080008874783b */ /* 0x000e2e0000000200 */
[----:B------:R-:W-:Y:S01]  /*74a0*/  HMMA.16816.F32.BF16 R132, R132, R92, R76 ;  /* 0x0000005c8484723c */ /* 0x000fe2000004184c */
[----:B------:R-:W1:Y:S07]  /*74b0*/  LDSM.16.M88.4 R76, [R136+0xe080] ;  /* 0x00e08000884c783b */ /* 0x000e6e0000000200 */
[C---:B--2---:R-:W-:Y:S08]  /*74c0*/  HMMA.16816.F32.BF16 R68, R84.reuse, R90, R68 ;  /* 0x0000005a5444723c */ /* 0x044ff00000041844 */
[----:B------:R-:W-:Y:S01]  /*74d0*/  HMMA.16816.F32.BF16 R104, R84, R94, R104 ;  /* 0x0000005e5468723c */ /* 0x000fe20000041868 */
[----:B------:R-:W2:Y:S07]  /*74e0*/  LDSM.16.M88.4 R84, [R55+0xd080] ;  /* 0x00d080003754783b */ /* 0x000eae0000000200 */
[-C--:B------:R-:W-:Y:S08]  /*74f0*/  HMMA.16816.F32.BF16 R56, R60, R90.reuse, R56 ;  /* 0x0000005a3c38723c */ /* 0x080ff00000041838 */
[C---:B------:R-:W-:Y:S08]  /*7500*/  HMMA.16816.F32.BF16 R112, R64.reuse, R90, R112 ;  /* 0x0000005a4070723c */ /* 0x040ff00000041870 */
[-C--:B------:R-:W-:Y:S01]  /*7510*/  HMMA.16816.F32.BF16 R100, R64, R94.reuse, R100 ;  /* 0x0000005e4064723c */ /* 0x080fe20000041864 */
[----:B------:R-:W-:Y:S07]  /*7520*/  LDSM.16.M88.4 R64, [R55+0xf080] ;  /* 0x00f080003740783b */ /* 0x000fee0000000200 */
[----:B------:R-:W-:Y:S01]  /*7530*/  HMMA.16816.F32.BF16 R72, R60, R94, R72 ;  /* 0x0000005e3c48723c */ /* 0x000fe20000041848 */
[----:B------:R-:W3:Y:S07]  /*7540*/  LDSM.16.M88.4 R60, [R55+0xc080] ;  /* 0x00c08000373c783b */ /* 0x000eee0000000200 */
[C---:B------:R-:W-:Y:S08]  /*7550*/  HMMA.16816.F32.BF16 R96, R80.reuse, R90, R96 ;  /* 0x0000005a5060723c */ /* 0x040ff00000041860 */
[----:B------:R-:W-:Y:S01]  /*7560*/  HMMA.16816.F32.BF16 R132, R80, R94, R132 ;  /* 0x0000005e5084723c */ /* 0x000fe20000041884 */
[----:B------:R4:W5:Y:S07]  /*7570*/  LDSM.16.M88.4 R80, [R55+0xe080] ;  /* 0x00e080003750783b */ /* 0x00096e0000000200 */
[C---:B0-----:R-:W-:Y:S08]  /*7580*/  HMMA.16816.F32.BF16 R68, R116.reuse, R128, R68 ;  /* 0x000000807444723c */ /* 0x041ff00000041844 */
[----:B------:R-:W-:Y:S08]  /*7590*/  HMMA.16816.F32.BF16 R104, R116, R124, R104 ;  /* 0x0000007c7468723c */ /* 0x000ff00000041868 */
[-C--:B------:R-:W-:Y:S08]  /*75a0*/  HMMA.16816.F32.BF16 R56, R108, R128.reuse, R56 ;  /* 0x000000806c38723c */ /* 0x080ff00000041838 */
[C---:B-1----:R-:W-:Y:S08]  /*75b0*/  HMMA.16816.F32.BF16 R112, R76.reuse, R128, R112 ;  /* 0x000000804c70723c */ /* 0x042ff00000041870 */
[-C--:B------:R-:W-:Y:S08]  /*75c0*/  HMMA.16816.F32.BF16 R100, R76, R124.reuse, R100 ;  /* 0x0000007c4c64723c */ /* 0x080ff00000041864 */
[----:B------:R-:W-:Y:S08]  /*75d0*/  HMMA.16816.F32.BF16 R72, R108, R124, R72 ;  /* 0x0000007c6c48723c */ /* 0x000ff00000041848 */
[C---:B------:R-:W-:Y:S08]  /*75e0*/  HMMA.16816.F32.BF16 R96, R120.reuse, R128, R96 ;  /* 0x000000807860723c */ /* 0x040ff00000041860 */
[----:B------:R-:W-:Y:S01]  /*75f0*/  HMMA.16816.F32.BF16 R132, R120, R124, R132 ;  /* 0x0000007c7884723c */ /* 0x000fe20000041884 */
[----:B------:R-:W-:-:S04]  /*7600*/  IADD3 R23, R23, 0x80, RZ ;  /* 0x0000008017177810 */ /* 0x000fc80007ffe0ff */
[----:B------:R-:W-:Y:S01]  /*7610*/  ISETP.GE.AND P2, PT, R23, c[0x0][0x1d0], PT ;  /* 0x0000740017007a0c */ /* 0x000fe20003f46270 */
[----:B------:R-:W-:Y:S02]  /*7620*/  IMAD.MOV.U32 R54, RZ, RZ, 0x80 ;  /* 0x00000080ff367424 */ /* 0x000fe400078e00ff */
[----:B--2---:R-:W-:Y:S01]  /*7630*/  HMMA.16816.F32.BF16 R68, R84, R130, R68 ;  /* 0x000000825444723c */ /* 0x004fe20000041844 */
[----:B------:R-:W-:Y:S01]  /*7640*/  FFMA R17, R29, R17, R25 ;  /* 0x000000111d117223 */ /* 0x000fe20000000019 */
[----:B----4-:R-:W-:Y:S01]  /*7650*/  MOV R55, R2 ;  /* 0x0000000200377202 */ /* 0x010fe20000000f00 */
[----:B------:R-:W-:-:S05]  /*7660*/  IMAD R16, R54, c[0x0][0x1b4], R16 ;  /* 0x00006d0036107a24 */ /* 0x000fca00078e0210 */
[----:B------:R-:W-:Y:S01]  /*7670*/  HMMA.16816.F32.BF16 R104, R84, R126, R104 ;  /* 0x0000007e5468723c */ /* 0x000fe20000041868 */
[----:B------:R-:W-:Y:S01]  /*7680*/  IMAD R24, R54, c[0x0][0x1a4], R24 ;  /* 0x0000690036187a24 */ /* 0x000fe200078e0218 */
[----:B------:R-:W-:Y:S01]  /*7690*/  MOV R54, R6 ;  /* 0x0000000600367202 */ /* 0x000fe20000000f00 */
[----:B------:R-:W-:Y:S01]  /*76a0*/  FFMA R28, R31, R28, R14 ;  /* 0x0000001c1f1c7223 */ /* 0x000fe2000000000e */
[----:B------:R-:W-:Y:S01]  /*76b0*/  MOV R14, R4 ;  /* 0x00000004000e7202 */ /* 0x000fe20000000f00 */
[----:B------:R-:W-:-:S03]  /*76c0*/  FFMA R27, R30, R27, R15 ;  /* 0x0000001b1e1b7223 */ /* 0x000fc6000000000f */
[----:B---3--:R-:W-:Y:S01]  /*76d0*/  HMMA.16816.F32.BF16 R56, R60, R130, R56 ;  /* 0x000000823c38723c */ /* 0x008fe20000041838 */
[----:B------:R-:W-:Y:S01]  /*76e0*/  IMAD.MOV.U32 R15, RZ, RZ, R3 ;  /* 0x000000ffff0f7224 */ /* 0x000fe200078e0003 */
[----:B------:R-:W-:Y:S01]  /*76f0*/  MOV R31, R8 ;  /* 0x00000008001f7202 */ /* 0x000fe20000000f00 */
[----:B------:R-:W-:-:S05]  /*7700*/  IMAD.MOV.U32 R25, RZ, RZ, R5 ;  /* 0x000000ffff197224 */ /* 0x000fca00078e0005 */
[----:B-----5:R-:W-:Y:S01]  /*7710*/  HMMA.16816.F32.BF16 R84, R80, R130, R112 ;  /* 0x000000825054723c */ /* 0x020fe20000041870 */
[----:B------:R-:W-:Y:S02]  /*7720*/  IMAD.MOV.U32 R29, RZ, RZ, R7 ;  /* 0x000000ffff1d7224 */ /* 0x000fe400078e0007 */
[----:B------:R-:W-:-:S05]  /*7730*/  IMAD.MOV.U32 R30, RZ, RZ, R9 ;  /* 0x000000ffff1e7224 */ /* 0x000fca00078e0009 */
[-C--:B------:R-:W-:Y:S08]  /*7740*/  HMMA.16816.F32.BF16 R88, R80, R126.reuse, R100 ;  /* 0x0000007e5058723c */ /* 0x080ff00000041864 */
[----:B------:R-:W-:Y:S08]  /*7750*/  HMMA.16816.F32.BF16 R60, R60, R126, R72 ;  /* 0x0000007e3c3c723c */ /* 0x000ff00000041848 */
[C---:B------:R-:W-:Y:S08]  /*7760*/  HMMA.16816.F32.BF16 R80, R64.reuse, R130, R96 ;  /* 0x000000824050723c */ /* 0x040ff00000041860 */
[----:B------:R-:W-:Y:S01]  /*7770*/  HMMA.16816.F32.BF16 R76, R64, R126, R132 ;  /* 0x0000007e404c723c */ /* 0x000fe20000041884 */
[----:B------:R-:W-:Y:S01]  /*7780*/  @P2 CALL.REL.NOINC `(.L_x_0) ;  /* 0x0000001000002944 */ /* 0x000fe20003c00000 */
[----:B------:R-:W-:Y:S06]  /*7790*/  BRA `(.L_x_1) ;  /* 0xffffb98000007947 */ /* 0x000fec000383ffff */
.L_x_0:
[----:B------:R-:W0:Y:S01]  /*77a0*/  S2R R65, SR_TID.X ;  /* 0x0000000000417919 */ /* 0x000e220000002100 */
[----:B------:R-:W-:Y:S01]  /*77b0*/  MOV R122, c[0x0][0x1c8] ;  /* 0x00007200007a7a02 */ /* 0x000fe20000000f00 */
[----:B------:R-:W-:Y:S01]  /*77c0*/  IMAD.MOV.U32 R119, RZ, RZ, R10 ;  /* 0x000000ffff777224 */ /* 0x000fe200078e000a */
[----:B------:R-:W-:Y:S01]  /*77d0*/  MOV R146, R0 ;  /* 0x0000000000927202 */ /* 0x000fe20000000f00 */
[----:B------:R-:W1:Y:S01]  /*77e0*/  S2R R66, SR_TID.X ;  /* 0x0000000000427919 */ /* 0x000e620000002100 */
[----:B------:R-:W-:Y:S01]  /*77f0*/  MOV R143, R56 ;  /* 0x00000038008f7202 */ /* 0x000fe20000000f00 */
[----:B------:R-:W-:Y:S01]  /*7800*/  FMUL R56, R119, 8388608 ;  /* 0x4b00000077387820 */ /* 0x000fe20000400000 */
[----:B------:R-:W-:Y:S01]  /*7810*/  MOV R133, R85 ;  /* 0x0000005500857202 */ /* 0x000fe20000000f00 */
[----:B------:R-:W2:Y:S01]  /*7820*/  S2R R145, SR_CTAID.X ;  /* 0x0000000000917919 */ /* 0x000ea20000002500 */
[----:B------:R-:W-:Y:S01]  /*7830*/  IMAD.MOV.U32 R135, RZ, RZ, R84 ;  /* 0x000000ffff877224 */ /* 0x000fe200078e0054 */
[----:B------:R-:W-:Y:S01]  /*7840*/  MOV R144, R58 ;  /* 0x0000003a00907202 */ /* 0x000fe20000000f00 */
[----:B------:R-:W-:Y:S01]  /*7850*/  IMAD.MOV.U32 R124, RZ, RZ, R11 ;  /* 0x000000ffff7c7224 */ /* 0x000fe200078e000b */
[----:B------:R-:W3:Y:S01]  /*7860*/  S2R R148, SR_CTAID.Y ;  /* 0x0000000000947919 */ /* 0x000ee20000002600 */
[----:B------:R-:W-:Y:S01]  /*7870*/  IMAD.MOV.U32 R141, RZ, RZ, R57 ;  /* 0x000000ffff8d7224 */ /* 0x000fe200078e0039 */
[----:B------:R-:W-:Y:S01]  /*7880*/  MOV R121, R91 ;  /* 0x0000005b00797202 */ /* 0x000fe20000000f00 */
[----:B------:R-:W-:Y:S01]  /*7890*/  IMAD.MOV.U32 R126, RZ, RZ, R71 ;  /* 0x000000ffff7e7224 */ /* 0x000fe200078e0047 */
[----:B------:R-:W-:Y:S01]  /*78a0*/  MOV R91, R13 ;  /* 0x0000000d005b7202 */ /* 0x000fe20000000f00 */
[----:B------:R-:W-:Y:S01]  /*78b0*/  FMUL R57, R124, 8388608 ;  /* 0x4b0000007c397820 */ /* 0x000fe20000400000 */
[----:B------:R-:W-:Y:S01]  /*78c0*/  MOV R127, R88 ;  /* 0x00000058007f7202 */ /* 0x000fe20000000f00 */
[----:B------:R-:W-:Y:S01]  /*78d0*/  IMAD.MOV.U32 R138, RZ, RZ, R69 ;  /* 0x000000ffff8a7224 */ /* 0x000fe200078e0045 */
[----:B------:R-:W-:Y:S01]  /*78e0*/  MOV R88, R17 ;  /* 0x0000001100587202 */ /* 0x000fe20000000f00 */
[----:B------:R-:W-:Y:S01]  /*78f0*/  IMAD.MOV.U32 R131, RZ, RZ, R86 ;  /* 0x000000ffff837224 */ /* 0x000fe200078e0056 */
[----:B------:R-:W-:Y:S01]  /*7900*/  MOV R140, R68 ;  /* 0x00000044008c7202 */ /* 0x000fe20000000f00 */
[----:B------:R-:W-:Y:S01]  /*7910*/  IMAD.MOV.U32 R125, RZ, RZ, R89 ;  /* 0x000000ffff7d7224 */ /* 0x000fe200078e0059 */
[--C-:B0-----:R-:W-:Y:S01]  /*7920*/  SHF.R.U32.HI R64, RZ, 0x6, R65.reuse ;  /* 0x00000006ff407819 */ /* 0x101fe20000011641 */
[C---:B------:R-:W-:Y:S01]  /*7930*/  IMAD.SHL.U32 R14, R65.reuse, 0x10, RZ ;  /* 0x00000010410e7824 */ /* 0x040fe200078e00ff */
[----:B------:R-:W-:Y:S01]  /*7940*/  SHF.R.S32.HI R15, RZ, 0x3, R65 ;  /* 0x00000003ff0f7819 */ /* 0x000fe20000011441 */
[----:B------:R-:W-:Y:S01]  /*7950*/  IMAD.SHL.U32 R116, R65, 0x40, RZ ;  /* 0x0000004041747824 */ /* 0x000fe200078e00ff */
[----:B------:R-:W-:Y:S01]  /*7960*/  SGXT.U32 R64, R64, 0x2 ;  /* 0x000000024040781a */ /* 0x000fe20000000000 */
[----:B------:R-:W-:Y:S01]  /*7970*/  IMAD.MOV.U32 R89, RZ, RZ, R28 ;  /* 0x000000ffff597224 */ /* 0x000fe200078e001c */
[C---:B-1----:R-:W-:Y:S01]  /*7980*/  LOP3.LUT R67, R66.reuse, 0xff, RZ, 0xc0, !PT ;  /* 0x000000ff42437812 */ /* 0x042fe200078ec0ff */
[----:B------:R-:W-:Y:S01]  /*7990*/  IMAD.MOV.U32 R86, RZ, RZ, R27 ;  /* 0x000000ffff567224 */ /* 0x000fe200078e001b */
[----:B------:R-:W-:Y:S01]  /*79a0*/  LOP3.LUT R66, R66, 0x80, RZ, 0xc0, !PT ;  /* 0x0000008042427812 */ /* 0x000fe200078ec0ff */
[----:B------:R-:W-:Y:S01]  /*79b0*/  IMAD R64, R64, c[0x0][0x1c8], RZ ;  /* 0x0000720040407a24 */ /* 0x000fe200078e02ff */
[----:B------:R-:W-:Y:S01]  /*79c0*/  ISETP.GE.U32.AND P0, PT, R67, 0x40, PT ;  /* 0x000000404300780c */ /* 0x000fe20003f06070 */
[----:B------:R-:W-:Y:S01]  /*79d0*/  IMAD.MOV.U32 R130, RZ, RZ, R63 ;  /* 0x000000ffff827224 */ /* 0x000fe200078e003f */
[----:B------:R-:W0:Y:S01]  /*79e0*/  S2R R67, SR_TID.X ;  /* 0x0000000000437919 */ /* 0x000e220000002100 */
[----:B------:R-:W-:Y:S01]  /*79f0*/  IMAD R21, R122, 0x4, R64 ;  /* 0x000000047a157824 */ /* 0x000fe200078e0240 */
[----:B------:R-:W-:Y:S01]  /*7a00*/  SHF.R.U32.HI R16, RZ, 0x1, R66 ;  /* 0x00000001ff107819 */ /* 0x000fe20000011642 */
[----:B------:R-:W-:Y:S01]  /*7a10*/  IMAD.MOV.U32 R134, RZ, RZ, R105 ;  /* 0x000000ffff867224 */ /* 0x000fe200078e0069 */
[----:B------:R-:W-:Y:S01]  /*7a20*/  SGXT R15, R15, 0x1 ;  /* 0x000000010f0f781a */ /* 0x000fe20000000200 */
[----:B------:R-:W-:Y:S01]  /*7a30*/  FMUL R13, R86, 8388608 ;  /* 0x4b000000560d7820 */ /* 0x000fe20000400000 */
[C---:B------:R-:W-:Y:S01]  /*7a40*/  LEA R22, R122.reuse, R21, 0x2 ;  /* 0x000000157a167211 */ /* 0x040fe200078e10ff */
[----:B------:R-:W-:Y:S01]  /*7a50*/  IMAD.MOV.U32 R105, RZ, RZ, R83 ;  /* 0x000000ffff697224 */ /* 0x000fe200078e0053 */
[----:B------:R-:W-:Y:S01]  /*7a60*/  SHF.R.S32.HI R19, RZ, 0x4, R65 ;  /* 0x00000004ff137819 */ /* 0x000fe20000011441 */
[----:B------:R-:W-:Y:S01]  /*7a70*/  IMAD.MOV.U32 R137, RZ, RZ, R61 ;  /* 0x000000ffff897224 */ /* 0x000fe200078e003d */
[----:B------:R-:W-:Y:S01]  /*7a80*/  SHF.L.U32 R149, R65, 0x2, RZ ;  /* 0x0000000241957819 */ /* 0x000fe200000006ff */
[----:B------:R-:W-:Y:S01]  /*7a90*/  IMAD R23, R122, 0x4, R22 ;  /* 0x000000047a177824 */ /* 0x000fe200078e0216 */
[----:B------:R-:W-:Y:S01]  /*7aa0*/  LOP3.LUT R18, R16, 0x1040, R15, 0x78, !PT ;  /* 0x0000104010127812 */ /* 0x000fe200078e780f */
[----:B------:R-:W-:Y:S01]  /*7ab0*/  IMAD.MOV.U32 R142, RZ, RZ, R59 ;  /* 0x000000ffff8e7224 */ /* 0x000fe200078e003b */
[----:B------:R-:W-:Y:S01]  /*7ac0*/  SGXT R16, R19, 0x1 ;  /* 0x000000011310781a */ /* 0x000fe20000000200 */
[----:B------:R-:W-:Y:S01]  /*7ad0*/  BAR.SYNC.DEFER_BLOCKING 0x0 ;  /* 0x0000000000007b1d */ /* 0x000fe20000010000 */
[----:B------:R-:W-:-:S02]  /*7ae0*/  LEA R24, R122, R23, 0x2 ;  /* 0x000000177a187211 */ /* 0x000fc400078e10ff */
[----:B------:R-:W-:Y:S02]  /*7af0*/  LOP3.LUT R15, R149, 0x180, RZ, 0xc0, !PT ;  /* 0x00000180950f7812 */ /* 0x000fe400078ec0ff */
[----:B------:R-:W-:Y:S01]  /*7b00*/  LOP3.LUT R147, R65, 0x3f, RZ, 0xc0, !PT ;  /* 0x0000003f41937812 */ /* 0x000fe200078ec0ff */
[----:B------:R-:W-:Y:S01]  /*7b10*/  IMAD R25, R122, 0x4, R24 ;  /* 0x000000047a197824 */ /* 0x000fe200078e0218 */
[----:B------:R-:W-:Y:S02]  /*7b20*/  LOP3.LUT R14, R14, 0xe00, RZ, 0xc0, !PT ;  /* 0x00000e000e0e7812 */ /* 0x000fe400078ec0ff */
[C---:B0-----:R-:W-:Y:S01]  /*7b30*/  LOP3.LUT R66, R67.reuse, 0x7, RZ, 0xc0, !PT ;  /* 0x0000000743427812 */ /* 0x041fe200078ec0ff */
[----:B------:R-:W-:Y:S01]  /*7b40*/  IMAD.SHL.U32 R67, R67, 0x2, RZ ;  /* 0x0000000243437824 */ /* 0x000fe200078e00ff */
[----:B------:R-:W-:Y:S01]  /*7b50*/  LEA R29, R122, R25, 0x2 ;  /* 0x000000197a1d7211 */ /* 0x000fe200078e10ff */
[----:B--2---:R-:W-:Y:S01]  /*7b60*/  IMAD R145, R145, 0x40, R147 ;  /* 0x0000004091917824 */ /* 0x004fe200078e0293 */
[----:B------:R-:W-:-:S02]  /*7b70*/  LOP3.LUT R16, R16, 0x2004, RZ, 0xc0, !PT ;  /* 0x0000200410107812 */ /* 0x000fc400078ec0ff */
[----:B------:R-:W-:Y:S01]  /*7b80*/  LEA R15, R66, R15, 0x3 ;  /* 0x0000000f420f7211 */ /* 0x000fe200078e18ff */
[----:B------:R-:W-:Y:S01]  /*7b90*/  IMAD R30, R122, 0x4, R29 ;  /* 0x000000047a1e7824 */ /* 0x000fe200078e021d */
[----:B------:R-:W-:Y:S02]  /*7ba0*/  LOP3.LUT R19, R149, 0x80, RZ, 0xc0, !PT ;  /* 0x0000008095137812 */ /* 0x000fe400078ec0ff */
[----:B------:R-:W-:Y:S01]  /*7bb0*/  LOP3.LUT R35, R14, 0x3c, R67, 0xf8, !PT ;  /* 0x0000003c0e237812 */ /* 0x000fe200078ef843 */
[----:B---3--:R-:W-:Y:S01]  /*7bc0*/  IMAD R14, R148, c[0x0][0x1c0], RZ ;  /* 0x00007000940e7a24 */ /* 0x008fe200078e02ff */
[----:B------:R-:W-:Y:S02]  /*7bd0*/  LEA R31, R122, R30, 0x2 ;  /* 0x0000001e7a1f7211 */ /* 0x000fe400078e10ff */
[----:B------:R-:W-:Y:S01]  /*7be0*/  IADD3 R16, R16, R18, R15 ;  /* 0x0000001210107210 */ /* 0x000fe20007ffe00f */
[----:B------:R-:W-:Y:S01]  /*7bf0*/  IMAD R18, R145, c[0x0][0x1c4], RZ ;  /* 0x0000710091127a24 */ /* 0x000fe200078e02ff */
[----:B------:R-:W-:Y:S01]  /*7c00*/  LEA R32, R122, R31, 0x2 ;  /* 0x0000001f7a207211 */ /* 0x000fe200078e10ff */
[----:B------:R-:W-:Y:S01]  /*7c10*/  IMAD.SHL.U32 R15, R14, 0x2, RZ ;  /* 0x000000020e0f7824 */ /* 0x000fe200078e00ff */
[----:B------:R-:W-:Y:S01]  /*7c20*/  LEA R37, R66, R19, 0x4 ;  /* 0x0000001342257211 */ /* 0x000fe200078e20ff */
[----:B------:R-:W-:Y:S01]  /*7c30*/  IMAD.SHL.U32 R20, R18, 0x2, RZ ;  /* 0x0000000212147824 */ /* 0x000fe200078e00ff */
[----:B------:R-:W-:Y:S01]  /*7c40*/  LEA R33, R122, R32, 0x2 ;  /* 0x000000207a217211 */ /* 0x000fe200078e10ff */
[----:B------:R-:W-:Y:S01]  /*7c50*/  IMAD.HI R14, R14, 0x2, RZ ;  /* 0x000000020e0e7827 */ /* 0x000fe200078e02ff */
[----:B------:R-:W-:-:S02]  /*7c60*/  SHF.R.U32.HI R19, RZ, 0x1, R65 ;  /* 0x00000001ff137819 */ /* 0x000fc40000011641 */
[C---:B------:R-:W-:Y:S02]  /*7c70*/  LEA R34, R122.reuse, R33, 0x2 ;  /* 0x000000217a227211 */ /* 0x040fe400078e10ff */
[----:B------:R-:W-:Y:S02]  /*7c80*/  LOP3.LUT R116, R35, 0x40, R116, 0xf8, !PT ;  /* 0x0000004023747812 */ /* 0x000fe400078ef874 */
[----:B------:R-:W-:Y:S02]  /*7c90*/  LEA R35, R122, R34, 0x2 ;  /* 0x000000227a237211 */ /* 0x000fe400078e10ff */
[----:B------:R-:W-:Y:S01]  /*7ca0*/  LOP3.LUT R26, R19, 0xc, RZ, 0xc0, !PT ;  /* 0x0000000c131a7812 */ /* 0x000fe200078ec0ff */
[----:B------:R-:W-:Y:S01]  /*7cb0*/  IMAD.HI R19, R18, 0x2, RZ ;  /* 0x0000000212137827 */ /* 0x000fe200078e02ff */
[----:B------:R-:W-:Y:S02]  /*7cc0*/  IADD3 R118, P1, P2, R20, c[0x0][0x178], R15 ;  /* 0x00005e0014767a10 */ /* 0x000fe40007a3e00f */
[----:B------:R-:W-:Y:S01]  /*7cd0*/  MOV R128, R70 ;  /* 0x0000004600807202 */ /* 0x000fe20000000f00 */
[----:B------:R-:W-:Y:S01]  /*7ce0*/  IMAD R36, R122, 0x4, R35 ;  /* 0x000000047a247824 */ /* 0x000fe200078e0223 */
[----:B------:R-:W-:Y:S01]  /*7cf0*/  IADD3.X R120, R19, c[0x0][0x17c], R14, P1, P2 ;  /* 0x00005f0013787a10 */ /* 0x000fe20000fe440e */
[----:B------:R-:W-:Y:S01]  /*7d00*/  IMAD.IADD R26, R26, 0x1, R37 ;  /* 0x000000011a1a7824 */ /* 0x000fe200078e0225 */
[----:B------:R-:W-:-:S02]  /*7d10*/  LEA R18, P2, R21, R118, 0x1 ;  /* 0x0000007615127211 */ /* 0x000fc400078408ff */
[-C--:B------:R-:W-:Y:S02]  /*7d20*/  LEA R14, P1, R64, R118.reuse, 0x1 ;  /* 0x00000076400e7211 */ /* 0x080fe400078208ff */
[----:B------:R-:W-:Y:S02]  /*7d30*/  LEA R20, P3, R22, R118, 0x1 ;  /* 0x0000007616147211 */ /* 0x000fe400078608ff */
[----:B------:R-:W-:Y:S02]  /*7d40*/  LEA R37, R122, R36, 0x2 ;  /* 0x000000247a257211 */ /* 0x000fe400078e10ff */
[-C--:B------:R-:W-:Y:S02]  /*7d50*/  LEA.HI.X.SX32 R19, R21, R120.reuse, 0x1, P2 ;  /* 0x0000007815137211 */ /* 0x080fe400010f0eff */
[-C--:B------:R-:W-:Y:S02]  /*7d60*/  LEA.HI.X.SX32 R15, R64, R120.reuse, 0x1, P1 ;  /* 0x00000078400f7211 */ /* 0x080fe400008f0eff */
[----:B------:R-:W-:Y:S01]  /*7d70*/  LEA.HI.X.SX32 R21, R22, R120, 0x1, P3 ;  /* 0x0000007816157211 */ /* 0x000fe200018f0eff */
[----:B------:R-:W-:Y:S01]  /*7d80*/  IMAD R22, R122, 0x4, R37 ;  /* 0x000000047a167824 */ /* 0x000fe200078e0225 */
[----:B------:R-:W-:-:S02]  /*7d90*/  LEA R64, P1, R23, R118, 0x1 ;  /* 0x0000007617407211 */ /* 0x000fc400078208ff */
[----:B------:R-:W-:Y:S02]  /*7da0*/  LEA R92, P2, R25, R118, 0x1 ;  /* 0x00000076195c7211 */ /* 0x000fe400078408ff */
[----:B------:R-:W-:Y:S02]  /*7db0*/  LEA.HI.X.SX32 R65, R23, R120, 0x1, P1 ;  /* 0x0000007817417211 */ /* 0x000fe400008f0eff */
[----:B------:R-:W-:Y:S02]  /*7dc0*/  LEA R72, P1, R24, R118, 0x1 ;  /* 0x0000007618487211 */ /* 0x000fe400078208ff */
[----:B------:R-:W-:Y:S02]  /*7dd0*/  LEA R23, R122, R22, 0x2 ;  /* 0x000000167a177211 */ /* 0x000fe400078e10ff */
[-C--:B------:R-:W-:Y:S02]  /*7de0*/  LEA.HI.X.SX32 R73, R24, R120.reuse, 0x1, P1 ;  /* 0x0000007818497211 */ /* 0x080fe400008f0eff */
[----:B------:R-:W-:Y:S01]  /*7df0*/  LEA.HI.X.SX32 R93, R25, R120, 0x1, P2 ;  /* 0x00000078195d7211 */ /* 0x000fe200010f0eff */
[----:B------:R-:W-:Y:S01]  /*7e00*/  IMAD R24, R122, 0x4, R23 ;  /* 0x000000047a187824 */ /* 0x000fe200078e0217 */
[----:B------:R-:W-:-:S02]  /*7e10*/  LEA R94, P3, R29, R118, 0x1 ;  /* 0x000000761d5e7211 */ /* 0x000fc400078608ff */
[----:B------:R-:W-:Y:S02]  /*7e20*/  LEA R114, P1, R30, R118, 0x1 ;  /* 0x000000761e727211 */ /* 0x000fe400078208ff */
[----:B------:R-:W-:Y:S02]  /*7e30*/  LEA R25, R122, R24, 0x2 ;  /* 0x000000187a197211 */ /* 0x000fe400078e10ff */
[-C--:B------:R-:W-:Y:S02]  /*7e40*/  LEA.HI.X.SX32 R95, R29, R120.reuse, 0x1, P3 ;  /* 0x000000781d5f7211 */ /* 0x080fe400018f0eff */
[----:B------:R-:W-:Y:S01]  /*7e50*/  LEA.HI.X.SX32 R115, R30, R120, 0x1, P1 ;  /* 0x000000781e737211 */ /* 0x000fe200008f0eff */
[----:B------:R-:W-:Y:S01]  /*7e60*/  IMAD R29, R122, 0x4, R25 ;  /* 0x000000047a1d7824 */ /* 0x000fe200078e0219 */
[-C--:B------:R-:W-:Y:S02]  /*7e70*/  LEA R112, P2, R31, R118.reuse, 0x1 ;  /* 0x000000761f707211 */ /* 0x080fe400078408ff */
[----:B------:R-:W-:-:S02]  /*7e80*/  LEA R110, P3, R32, R118, 0x1 ;  /* 0x00000076206e7211 */ /* 0x000fc400078608ff */
[----:B------:R-:W-:Y:S02]  /*7e90*/  LEA R30, R122, R29, 0x2 ;  /* 0x0000001d7a1e7211 */ /* 0x000fe400078e10ff */
[-C--:B------:R-:W-:Y:S02]  /*7ea0*/  LEA.HI.X.SX32 R113, R31, R120.reuse, 0x1, P2 ;  /* 0x000000781f717211 */ /* 0x080fe400010f0eff */
[----:B------:R-:W-:Y:S01]  /*7eb0*/  LEA.HI.X.SX32 R111, R32, R120, 0x1, P3 ;  /* 0x00000078206f7211 */ /* 0x000fe200018f0eff */
[----:B------:R-:W-:Y:S01]  /*7ec0*/  IMAD R31, R122, 0x4, R30 ;  /* 0x000000047a1f7824 */ /* 0x000fe200078e021e */
[-C--:B------:R-:W-:Y:S02]  /*7ed0*/  LEA R100, P3, R35, R118.reuse, 0x1 ;  /* 0x0000007623647211 */ /* 0x080fe400078608ff */
[----:B------:R-:W-:Y:S02]  /*7ee0*/  LEA R108, P1, R33, R118, 0x1 ;  /* 0x00000076216c7211 */ /* 0x000fe400078208ff */
[----:B------:R-:W-:-:S02]  /*7ef0*/  LEA.HI.X.SX32 R101, R35, R120, 0x1, P3 ;  /* 0x0000007823657211 */ /* 0x000fc400018f0eff */
[----:B------:R-:W-:Y:S02]  /*7f00*/  LEA R74, P3, R22, R118, 0x1 ;  /* 0x00000076164a7211 */ /* 0x000fe400078608ff */
[----:B------:R-:W-:Y:S02]  /*7f10*/  LEA R32, R122, R31, 0x2 ;  /* 0x0000001f7a207211 */ /* 0x000fe400078e10ff */
[-C--:B------:R-:W-:Y:S02]  /*7f20*/  LEA.HI.X.SX32 R109, R33, R120.reuse, 0x1, P1 ;  /* 0x00000078216d7211 */ /* 0x080fe400008f0eff */
[----:B------:R-:W-:Y:S01]  /*7f30*/  LEA.HI.X.SX32 R75, R22, R120, 0x1, P3 ;  /* 0x00000078164b7211 */ /* 0x000fe200018f0eff */
[----:B------:R-:W-:Y:S01]  /*7f40*/  IMAD R22, R122, 0x4, R32 ;  /* 0x000000047a167824 */ /* 0x000fe200078e0220 */
[-C--:B------:R-:W-:Y:S02]  /*7f50*/  LEA R102, P2, R34, R118.reuse, 0x1 ;  /* 0x0000007622667211 */ /* 0x080fe400078408ff */
[----:B------:R-:W-:-:S02]  /*7f60*/  LEA R98, P1, R36, R118, 0x1 ;  /* 0x0000007624627211 */ /* 0x000fc400078208ff */
[-C--:B------:R-:W-:Y:S02]  /*7f70*/  LEA.HI.X.SX32 R103, R34, R120.reuse, 0x1, P2 ;  /* 0x0000007822677211 */ /* 0x080fe400010f0eff */
[----:B------:R-:W-:Y:S02]  /*7f80*/  LEA.HI.X.SX32 R99, R36, R120, 0x1, P1 ;  /* 0x0000007824637211 */ /* 0x000fe400008f0eff */
[-C--:B------:R-:W-:Y:S02]  /*7f90*/  LEA R96, P2, R37, R118.reuse, 0x1 ;  /* 0x0000007625607211 */ /* 0x080fe400078408ff */
[----:B------:R-:W-:Y:S02]  /*7fa0*/  LEA R66, P1, R23, R118, 0x1 ;  /* 0x0000007617427211 */ /* 0x000fe400078208ff */
[----:B------:R-:W-:Y:S02]  /*7fb0*/  LEA R33, R122, R22, 0x2 ;  /* 0x000000167a217211 */ /* 0x000fe400078e10ff */
[----:B------:R-:W-:-:S02]  /*7fc0*/  LEA.HI.X.SX32 R97, R37, R120, 0x1, P2 ;  /* 0x0000007825617211 */ /* 0x000fc400010f0eff */
[----:B------:R-:W-:Y:S01]  /*7fd0*/  LEA.HI.X.SX32 R67, R23, R120, 0x1, P1 ;  /* 0x0000007817437211 */ /* 0x000fe200008f0eff */
[----:B------:R-:W-:Y:S01]  /*7fe0*/  IMAD R23, R122, 0x4, R33 ;  /* 0x000000047a177824 */ /* 0x000fe200078e0221 */
[CC--:B------:R-:W-:Y:S02]  /*7ff0*/  LEA R54, P2, R24.reuse, R118.reuse, 0x1 ;  /* 0x0000007618367211 */ /* 0x0c0fe400078408ff */
[----:B------:R-:W-:Y:S02]  /*8000*/  LEA R52, P3, R25, R118, 0x1 ;  /* 0x0000007619347211 */ /* 0x000fe400078608ff */
[----:B------:R-:W-:Y:S02]  /*8010*/  LEA.HI.X.SX32 R55, R24, R120, 0x1, P2 ;  /* 0x0000007818377211 */ /* 0x000fe400010f0eff */
[----:B------:R-:W-:Y:S02]  /*8020*/  LEA R24, R122, R23, 0x2 ;  /* 0x000000177a187211 */ /* 0x000fe400078e10ff */
[----:B------:R-:W-:-:S02]  /*8030*/  LEA R50, P1, R29, R118, 0x1 ;  /* 0x000000761d327211 */ /* 0x000fc400078208ff */
[----:B------:R-:W-:Y:S02]  /*8040*/  LEA R48, P2, R30, R118, 0x1 ;  /* 0x000000761e307211 */ /* 0x000fe400078408ff */
[----:B------:R-:W-:Y:S01]  /*8050*/  LEA.HI.X.SX32 R53, R25, R120, 0x1, P3 ;  /* 0x0000007819357211 */ /* 0x000fe200018f0eff */
[----:B------:R-:W-:Y:S01]  /*8060*/  IMAD R25, R122, 0x4, R24 ;  /* 0x000000047a197824 */ /* 0x000fe200078e0218 */
[----:B------:R-:W-:Y:S02]  /*8070*/  LEA R46, P3, R31, R118, 0x1 ;  /* 0x000000761f2e7211 */ /* 0x000fe400078608ff */
[-C--:B------:R-:W-:Y:S02]  /*8080*/  LEA.HI.X.SX32 R51, R29, R120.reuse, 0x1, P1 ;  /* 0x000000781d337211 */ /* 0x080fe400008f0eff */
[----:B------:R-:W-:Y:S02]  /*8090*/  LEA.HI.X.SX32 R49, R30, R120, 0x1, P2 ;  /* 0x000000781e317211 */ /* 0x000fe400010f0eff */
        /* <DEDUP_REMOVED lines=9> */
[C---:B------:R-:W-:Y:S02]  /*8130*/  LEA R36, P2, R24.reuse, R118, 0x1 ;  /* 0x0000007618247211 */ /* 0x040fe400078408ff */
[----:B------:R-:W-:Y:S02]  /*8140*/  LEA.HI.X.SX32 R41, R33, R120, 0x1, P3 ;  /* 0x0000007821297211 */ /* 0x000fe400018f0eff */
[----:B------:R-:W-:Y:S02]  /*8150*/  LEA R34, P3, R25, R118, 0x1 ;  /* 0x0000007619227211 */ /* 0x000fe400078608ff */
[-C--:B------:R-:W-:Y:S02]  /*8160*/  LEA.HI.X.SX32 R39, R23, R120.reuse, 0x1, P1 ;  /* 0x0000007817277211 */ /* 0x080fe400008f0eff */
[----:B------:R-:W-:Y:S02]  /*8170*/  LEA.HI.X.SX32 R37, R24, R120, 0x1, P2 ;  /* 0x0000007818257211 */ /* 0x000fe400010f0eff */
[----:B------:R-:W-:-:S02]  /*8180*/  LEA R24, P1, R29, R118, 0x1 ;  /* 0x000000761d187211 */ /* 0x000fc400078208ff */
[-C--:B------:R-:W-:Y:S02]  /*8190*/  LEA.HI.X.SX32 R35, R25, R120.reuse, 0x1, P3 ;  /* 0x0000007819237211 */ /* 0x080fe400018f0eff */
[----:B------:R-:W-:Y:S02]  /*81a0*/  LEA R117, R122, R31, 0x2 ;  /* 0x0000001f7a757211 */ /* 0x000fe400078e10ff */
[----:B------:R-:W-:Y:S01]  /*81b0*/  LEA.HI.X.SX32 R25, R29, R120, 0x1, P1 ;  /* 0x000000781d197211 */ /* 0x000fe200008f0eff */
[----:B------:R-:W-:Y:S01]  /*81c0*/  FMUL R29, R146, 8388608 ;  /* 0x4b000000921d7820 */ /* 0x000fe20000400000 */
[C---:B------:R-:W-:Y:S01]  /*81d0*/  LEA R32, P2, R31.reuse, R118, 0x1 ;  /* 0x000000761f207211 */ /* 0x040fe200078408ff */
[----:B------:R-:W-:Y:S01]  /*81e0*/  IMAD R23, R122, 0x4, R117 ;  /* 0x000000047a177824 */ /* 0x000fe200078e0275 */
[----:B------:R-:W-:Y:S02]  /*81f0*/  FSETP.GEU.AND P1, PT, R146, 1.175494350822287508e-38, PT ;  /* 0x008000009200780b */ /* 0x000fe40003f2e000 */
[----:B------:R-:W-:-:S02]  /*8200*/  LEA.HI.X.SX32 R33, R31, R120, 0x1, P2 ;  /* 0x000000781f217211 */ /* 0x000fc400010f0eff */
[----:B------:R-:W-:Y:S02]  /*8210*/  FSEL R29, R29, R146, !P1 ;  /* 0x000000921d1d7208 */ /* 0x000fe40004800000 */
[----:B------:R-:W-:Y:S02]  /*8220*/  FSETP.GEU.AND P2, PT, R119, 1.175494350822287508e-38, PT ;  /* 0x008000007700780b */ /* 0x000fe40003f4e000 */
[-C--:B------:R-:W-:Y:S02]  /*8230*/  LEA R30, P3, R117, R118.reuse, 0x1 ;  /* 0x00000076751e7211 */ /* 0x080fe400078608ff */
[----:B------:R-:W-:Y:S01]  /*8240*/  LEA R22, P4, R23, R118, 0x1 ;  /* 0x0000007617167211 */ /* 0x000fe200078808ff */
[----:B------:R-:W-:Y:S01]  /*8250*/  IMAD.MOV.U32 R118, RZ, RZ, R80 ;  /* 0x000000ffff767224 */ /* 0x000fe200078e0050 */
[----:B------:R-:W-:Y:S02]  /*8260*/  IADD3 R0, R29, -0x3f3504f3, RZ ;  /* 0xc0cafb0d1d007810 */ /* 0x000fe40007ffe0ff */
[----:B------:R-:W-:-:S02]  /*8270*/  FSEL R56, R56, R119, !P2 ;  /* 0x0000007738387208 */ /* 0x000fc40005000000 */
[-C--:B------:R-:W-:Y:S02]  /*8280*/  LEA.HI.X.SX32 R31, R117, R120.reuse, 0x1, P3 ;  /* 0x00000078751f7211 */ /* 0x080fe400018f0eff */
[----:B------:R-:W-:Y:S01]  /*8290*/  LEA.HI.X.SX32 R23, R23, R120, 0x1, P4 ;  /* 0x0000007817177211 */ /* 0x000fe200020f0eff */
[----:B------:R-:W-:Y:S01]  /*82a0*/  IMAD.MOV.U32 R120, RZ, RZ, R107 ;  /* 0x000000ffff787224 */ /* 0x000fe200078e006b */
[----:B------:R-:W-:Y:S01]  /*82b0*/  LOP3.LUT R84, R0, 0xff800000, RZ, 0xc0, !PT ;  /* 0xff80000000547812 */ /* 0x000fe200078ec0ff */
[----:B------:R-:W-:Y:S01]  /*82c0*/  IMAD.MOV.U32 R107, RZ, RZ, R12 ;  /* 0x000000ffff6b7224 */ /* 0x000fe200078e000c */
[----:B------:R-:W-:Y:S01]  /*82d0*/  IADD3 R0, R56, -0x3f3504f3, RZ ;  /* 0xc0cafb0d38007810 */ /* 0x000fe20007ffe0ff */
[----:B------:R-:W-:Y:S01]  /*82e0*/  FMUL R12, R89, 8388608 ;  /* 0x4b000000590c7820 */ /* 0x000fe20000400000 */
[----:B------:R-:W-:Y:S01]  /*82f0*/  FSETP.GEU.AND P3, PT, R124, 1.175494350822287508e-38, PT ;  /* 0x008000007c00780b */ /* 0x000fe20003f6e000 */
[----:B------:R-:W-:Y:S01]  /*8300*/  I2F R63, R84 ;  /* 0x00000054003f7306 */ /* 0x000fe20000201400 */
[----:B------:R-:W-:Y:S01]  /*8310*/  LOP3.LUT R71, R0, 0xff800000, RZ, 0xc0, !PT ;  /* 0xff80000000477812 */ /* 0x000fe200078ec0ff */
[C---:B------:R-:W-:Y:S01]  /*8320*/  FMUL R0, R107.reuse, 8388608 ;  /* 0x4b0000006b007820 */ /* 0x040fe20000400000 */
[----:B------:R-:W-:-:S02]  /*8330*/  FSETP.GEU.AND P4, PT, R107, 1.175494350822287508e-38, PT ;  /* 0x008000006b00780b */ /* 0x000fc40003f8e000 */
[----:B------:R-:W-:Y:S02]  /*8340*/  FSEL R57, R57, R124, !P3 ;  /* 0x0000007c39397208 */ /* 0x000fe40005800000 */
[----:B------:R-:W-:Y:S01]  /*8350*/  FSEL R0, R0, R107, !P4 ;  /* 0x0000006b00007208 */ /* 0x000fe20006000000 */
[----:B------:R0:W-:Y:S01]  /*8360*/  I2F R58, R71 ;  /* 0x00000047003a7306 */ /* 0x0001e20000201400 */
[----:B------:R-:W-:Y:S02]  /*8370*/  IADD3 R10, R57, -0x3f3504f3, RZ ;  /* 0xc0cafb0d390a7810 */ /* 0x000fe40007ffe0ff */
[----:B------:R-:W-:Y:S02]  /*8380*/  IADD3 R11, R0, -0x3f3504f3, RZ ;  /* 0xc0cafb0d000b7810 */ /* 0x000fe40007ffe0ff */
[----:B------:R-:W-:Y:S01]  /*8390*/  LOP3.LUT R80, R10, 0xff800000, RZ, 0xc0, !PT ;  /* 0xff8000000a507812 */ /* 0x000fe200078ec0ff */
[----:B------:R-:W-:Y:S01]  /*83a0*/  FMUL R10, R91, 8388608 ;  /* 0x4b0000005b0a7820 */ /* 0x000fe20000400000 */
[----:B------:R-:W-:Y:S01]  /*83b0*/  LOP3.LUT R85, R11, 0xff800000, RZ, 0xc0, !PT ;  /* 0xff8000000b557812 */ /* 0x000fe200078ec0ff */
[----:B------:R-:W-:Y:S01]  /*83c0*/  FMUL R11, R88, 8388608 ;  /* 0x4b000000580b7820 */ /* 0x000fe20000400000 */
[----:B------:R-:W1:Y:S01]  /*83d0*/  I2F R69, R80 ;  /* 0x0000005000457306 */ /* 0x000e620000201400 */
[----:B------:R-:W-:Y:S01]  /*83e0*/  FSEL R27, RZ, -23, P4 ;  /* 0xc1b80000ff1b7808 */ /* 0x000fe20002000000 */
[----:B0-----:R-:W-:Y:S01]  /*83f0*/  IMAD.IADD R71, R56, 0x1, -R71 ;  /* 0x0000000138477824 */ /* 0x001fe200078e0a47 */
[----:B------:R-:W-:-:S02]  /*8400*/  FSETP.GT.AND P4, PT, |R86|, 8.50705917302346158658e+37, PT ;  /* 0x7e8000005600780b */ /* 0x000fc40003f84200 */
[----:B------:R-:W-:Y:S02]  /*8410*/  FSEL R68, RZ, -23, P3 ;  /* 0xc1b80000ff447808 */ /* 0x000fe40001800000 */
[----:B------:R-:W-:Y:S01]  /*8420*/  MOV R123, R90 ;  /* 0x0000005a007b7202 */ /* 0x000fe20000000f00 */
[----:B------:R-:W0:Y:S01]  /*8430*/  I2F R28, R85 ;  /* 0x00000055001c7306 */ /* 0x000e220000201400 */
[----:B------:R-:W-:Y:S01]  /*8440*/  FSETP.GEU.AND P5, PT, R91, 1.175494350822287508e-38, PT ;  /* 0x008000005b00780b */ /* 0x000fe20003fae000 */
[----:B------:R-:W-:Y:S01]  /*8450*/  IMAD.MOV.U32 R90, RZ, RZ, R77 ;  /* 0x000000ffff5a7224 */ /* 0x000fe200078e004d */
[----:B------:R-:W-:Y:S01]  /*8460*/  FSEL R70, RZ, -23, P1 ;  /* 0xc1b80000ff467808 */ /* 0x000fe20000800000 */
[----:B------:R-:W-:Y:S01]  /*8470*/  IMAD.MOV.U32 R77, RZ, RZ, R79 ;  /* 0x000000ffff4d7224 */ /* 0x000fe200078e004f */
[----:B------:R-:W-:Y:S02]  /*8480*/  FSETP.GEU.AND P3, PT, R86, 1.175494350822287508e-38, PT ;  /* 0x008000005600780b */ /* 0x000fe40003f6e000 */
[----:B------:R-:W-:Y:S01]  /*8490*/  MOV R117, R82 ;  /* 0x0000005200757202 */ /* 0x000fe20000000f00 */
[----:B-1----:R-:W-:Y:S01]  /*84a0*/  FFMA.FTZ R68, R69, 1.1920928955078125e-07, R68 ;  /* 0x3400000045447823 */ /* 0x002fe20000010044 */
[----:B------:R-:W-:Y:S01]  /*84b0*/  MOV R83, R78 ;  /* 0x0000004e00537202 */ /* 0x000fe20000000f00 */
[----:B------:R-:W-:Y:S01]  /*84c0*/  @P4 FMUL R77, R77, 0.25 ;  /* 0x3e8000004d4d4820 */ /* 0x000fe20000400000 */
[----:B------:R-:W-:Y:S01]  /*84d0*/  MOV R136, R104 ;  /* 0x0000006800887202 */ /* 0x000fe20000000f00 */
[----:B------:R-:W-:Y:S01]  /*84e0*/  @P4 FMUL R105, R105, 0.25 ;  /* 0x3e80000069694820 */ /* 0x000fe20000400000 */
[----:B------:R-:W-:Y:S01]  /*84f0*/  FSETP.GEU.AND P1, PT, R88, 1.175494350822287508e-38, PT ;  /* 0x008000005800780b */ /* 0x000fe20003f2e000 */
[----:B------:R-:W-:Y:S01]  /*8500*/  @P4 FMUL R83, R83, 0.25 ;  /* 0x3e80000053534820 */ /* 0x000fe20000400000 */
[----:B------:R-:W-:Y:S01]  /*8510*/  MOV R104, R76 ;  /* 0x0000004c00687202 */ /* 0x000fe20000000f00 */
[----:B0-----:R-:W-:Y:S01]  /*8520*/  FFMA.FTZ R69, R28, 1.1920928955078125e-07, R27 ;  /* 0x340000001c457823 */ /* 0x001fe2000001001b */
[----:B------:R-:W-:Y:S01]  /*8530*/  FSEL R10, R10, R91, !P5 ;  /* 0x0000005b0a0a7208 */ /* 0x000fe20006800000 */
[----:B------:R-:W-:Y:S01]  /*8540*/  @P4 FMUL R117, R117, 0.25 ;  /* 0x3e80000075754820 */ /* 0x000fe20000400000 */
[----:B------:R-:W-:Y:S01]  /*8550*/  FSEL R17, RZ, -23, P2 ;  /* 0xc1b80000ff117808 */ /* 0x000fe20001000000 */
[----:B------:R-:W-:Y:S01]  /*8560*/  FFMA.FTZ R70, R63, 1.1920928955078125e-07, R70 ;  /* 0x340000003f467823 */ /* 0x000fe20000010046 */
[----:B------:R-:W-:Y:S01]  /*8570*/  FSEL R76, RZ, -23, P5 ;  /* 0xc1b80000ff4c7808 */ /* 0x000fe20002800000 */
[----:B------:R-:W-:Y:S01]  /*8580*/  IMAD.IADD R85, R0, 0x1, -R85 ;  /* 0x0000000100557824 */ /* 0x000fe200078e0a55 */
[----:B------:R-:W-:Y:S01]  /*8590*/  FSEL R13, R13, R86, !P3 ;  /* 0x000000560d0d7208 */ /* 0x000fe20005800000 */
[----:B------:R-:W-:Y:S01]  /*85a0*/  FFMA.FTZ R63, R58, 1.1920928955078125e-07, R17 ;  /* 0x340000003a3f7823 */ /* 0x000fe20000010011 */
[C---:B------:R-:W-:Y:S01]  /*85b0*/  FSETP.GEU.AND P5, PT, |R86|.reuse, 1.175494350822287508e-38, PT ;  /* 0x008000005600780b */ /* 0x040fe20003fae200 */
[----:B------:R-:W-:Y:S01]  /*85c0*/  @P4 FMUL R86, R86, 0.25 ;  /* 0x3e80000056564820 */ /* 0x000fe20000400000 */
[----:B------:R-:W-:Y:S01]  /*85d0*/  FSEL R11, R11, R88, !P1 ;  /* 0x000000580b0b7208 */ /* 0x000fe20004800000 */
[----:B------:R-:W-:Y:S01]  /*85e0*/  FADD R85, R85, -1 ;  /* 0xbf80000055557421 */ /* 0x000fe20000000000 */
[----:B------:R-:W-:-:S02]  /*85f0*/  FSETP.GEU.AND P2, PT, R89, 1.175494350822287508e-38, PT ;  /* 0x008000005900780b */ /* 0x000fc40003f4e000 */
[----:B------:R-:W-:Y:S02]  /*8600*/  FSEL R28, RZ, -23, P1 ;  /* 0xc1b80000ff1c7808 */ /* 0x000fe40000800000 */
[----:B------:R-:W-:Y:S02]  /*8610*/  FSETP.GT.AND P1, PT, |R89|, 8.50705917302346158658e+37, PT ;  /* 0x7e8000005900780b */ /* 0x000fe40003f24200 */
[----:B------:R-:W-:Y:S02]  /*8620*/  FSETP.GT.AND P4, PT, |R88|, 8.50705917302346158658e+37, PT ;  /* 0x7e8000005800780b */ /* 0x000fe40003f84200 */
[----:B------:R-:W-:Y:S01]  /*8630*/  FSEL R12, R12, R89, !P2 ;  /* 0x000000590c0c7208 */ /* 0x000fe20005000000 */
[----:B------:R-:W-:Y:S01]  /*8640*/  @!P5 FMUL R86, R86, 16777216 ;  /* 0x4b8000005656d820 */ /* 0x000fe20000400000 */
[----:B------:R-:W-:Y:S01]  /*8650*/  FSEL R17, RZ, -23, P2 ;  /* 0xc1b80000ff117808 */ /* 0x000fe20001000000 */
[----:B------:R-:W-:Y:S01]  /*8660*/  @!P5 FMUL R77, R77, 16777216 ;  /* 0x4b8000004d4dd820 */ /* 0x000fe20000400000 */
[----:B------:R-:W-:Y:S01]  /*8670*/  FSETP.GEU.AND P2, PT, |R89|, 1.175494350822287508e-38, PT ;  /* 0x008000005900780b */ /* 0x000fe20003f4e200 */
[----:B------:R-:W-:Y:S01]  /*8680*/  @!P5 FMUL R83, R83, 16777216 ;  /* 0x4b8000005353d820 */ /* 0x000fe20000400000 */
[----:B------:R-:W-:Y:S01]  /*8690*/  MOV R122, R106 ;  /* 0x0000006a007a7202 */ /* 0x000fe20000000f00 */
[----:B------:R-:W-:Y:S01]  /*86a0*/  @!P5 FMUL R105, R105, 16777216 ;  /* 0x4b8000006969d820 */ /* 0x000fe20000400000 */
[----:B------:R-:W-:Y:S01]  /*86b0*/  MOV R129, R87 ;  /* 0x0000005700817202 */ /* 0x000fe20000000f00 */
[----:B------:R-:W-:Y:S01]  /*86c0*/  @P1 FMUL R89, R89, 0.25 ;  /* 0x3e80000059591820 */ /* 0x000fe20000400000 */
[----:B------:R-:W-:Y:S01]  /*86d0*/  IADD3 R61, R10, -0x3f3504f3, RZ ;  /* 0xc0cafb0d0a3d7810 */ /* 0x000fe20007ffe0ff */
[----:B------:R-:W-:Y:S01]  /*86e0*/  @P1 FMUL R90, R90, 0.25 ;  /* 0x3e8000005a5a1820 */ /* 0x000fe20000400000 */
[----:B------:R-:W-:Y:S01]  /*86f0*/  MOV R106, R81 ;  /* 0x00000051006a7202 */ /* 0x000fe20000000f00 */
[----:B------:R-:W-:Y:S01]  /*8700*/  @P1 FMUL R104, R104, 0.25 ;  /* 0x3e80000068681820 */ /* 0x000fe20000400000 */
[----:B------:R-:W-:Y:S01]  /*8710*/  FSEL R27, RZ, -23, P3 ;  /* 0xc1b80000ff1b7808 */ /* 0x000fe20001800000 */
[----:B------:R-:W-:Y:S01]  /*8720*/  @P1 FMUL R118, R118, 0.25 ;  /* 0x3e80000076761820 */ /* 0x000fe20000400000 */
[----:B------:R-:W-:Y:S01]  /*8730*/  LOP3.LUT R61, R61, 0xff800000, RZ, 0xc0, !PT ;  /* 0xff8000003d3d7812 */ /* 0x000fe200078ec0ff */
[----:B------:R-:W-:Y:S01]  /*8740*/  @P1 FMUL R106, R106, 0.25 ;  /* 0x3e8000006a6a1820 */ /* 0x000fe20000400000 */
[C---:B------:R-:W-:Y:S01]  /*8750*/  FSETP.GEU.AND P3, PT, |R88|.reuse, 1.175494350822287508e-38, PT ;  /* 0x008000005800780b */ /* 0x040fe20003f6e200 */
[----:B------:R-:W-:Y:S01]  /*8760*/  @P4 FMUL R88, R88, 0.25 ;  /* 0x3e80000058584820 */ /* 0x000fe20000400000 */
[----:B------:R-:W0:Y:S01]  /*8770*/  I2F R81, R61 ;  /* 0x0000003d00517306 */ /* 0x000e220000201400 */
[----:B------:R-:W-:Y:S01]  /*8780*/  @P4 FMUL R121, R121, 0.25 ;  /* 0x3e80000079794820 */ /* 0x000fe20000400000 */
[----:B------:R-:W-:Y:S01]  /*8790*/  FSETP.GT.AND P1, PT, |R91|, 8.50705917302346158658e+37, PT ;  /* 0x7e8000005b00780b */ /* 0x000fe20003f24200 */
[----:B------:R-:W-:Y:S01]  /*87a0*/  @P4 FMUL R123, R123, 0.25 ;  /* 0x3e8000007b7b4820 */ /* 0x000fe20000400000 */
[----:B------:R-:W-:Y:S01]  /*87b0*/  MOV R139, R60 ;  /* 0x0000003c008b7202 */ /* 0x000fe20000000f00 */
[----:B------:R-:W-:Y:S01]  /*87c0*/  @P4 FMUL R129, R129, 0.25 ;  /* 0x3e80000081814820 */ /* 0x000fe20000400000 */
[----:B------:R-:W-:Y:S01]  /*87d0*/  IADD3 R60, R13, -0x3f3504f3, RZ ;  /* 0xc0cafb0d0d3c7810 */ /* 0x000fe20007ffe0ff */
[----:B------:R-:W-:Y:S01]  /*87e0*/  @P4 FMUL R131, R131, 0.25 ;  /* 0x3e80000083834820 */ /* 0x000fe20000400000 */
[----:B------:R-:W-:Y:S01]  /*87f0*/  FSETP.GT.AND P4, PT, |R107|, 8.50705917302346158658e+37, PT ;  /* 0x7e8000006b00780b */ /* 0x000fe20003f84200 */
[----:B------:R-:W-:Y:S01]  /*8800*/  @!P2 FMUL R89, R89, 16777216 ;  /* 0x4b8000005959a820 */ /* 0x000fe20000400000 */
[----:B------:R-:W-:Y:S01]  /*8810*/  IADD3 R59, R12, -0x3f3504f3, RZ ;  /* 0xc0cafb0d0c3b7810 */ /* 0x000fe20007ffe0ff */
[----:B------:R-:W-:Y:S01]  /*8820*/  @!P2 FMUL R90, R90, 16777216 ;  /* 0x4b8000005a5aa820 */ /* 0x000fe20000400000 */
[----:B------:R-:W-:Y:S01]  /*8830*/  LOP3.LUT R60, R60, 0xff800000, RZ, 0xc0, !PT ;  /* 0xff8000003c3c7812 */ /* 0x000fe200078ec0ff */
[----:B------:R-:W-:Y:S01]  /*8840*/  @!P2 FMUL R104, R104, 16777216 ;  /* 0x4b8000006868a820 */ /* 0x000fe20000400000 */
[----:B------:R-:W-:Y:S01]  /*8850*/  LOP3.LUT R59, R59, 0xff800000, RZ, 0xc0, !PT ;  /* 0xff8000003b3b7812 */ /* 0x000fe200078ec0ff */
[----:B------:R-:W-:Y:S01]  /*8860*/  @!P2 FMUL R106, R106, 16777216 ;  /* 0x4b8000006a6aa820 */ /* 0x000fe20000400000 */
[----:B------:R1:W2:Y:S01]  /*8870*/  I2F R78, R60 ;  /* 0x0000003c004e7306 */ /* 0x0002a20000201400 */
[----:B------:R-:W-:Y:S01]  /*8880*/  @!P2 FMUL R118, R118, 16777216 ;  /* 0x4b8000007676a820 */ /* 0x000fe20000400000 */
[----:B------:R-:W-:Y:S01]  /*8890*/  FSETP.GEU.AND P2, PT, |R107|, 1.175494350822287508e-38, PT ;  /* 0x008000006b00780b */ /* 0x000fe20003f4e200 */
[----:B------:R-:W-:Y:S01]  /*88a0*/  @!P5 FMUL R117, R117, 16777216 ;  /* 0x4b8000007575d820 */ /* 0x000fe20000400000 */
[----:B------:R-:W-:Y:S01]  /*88b0*/  FSETP.GEU.AND P5, PT, |R91|, 1.175494350822287508e-38, PT ;  /* 0x008000005b00780b */ /* 0x000fe20003fae200 */
[----:B------:R-:W-:Y:S01]  /*88c0*/  @P4 FMUL R107, R107, 0.25 ;  /* 0x3e8000006b6b4820 */ /* 0x000fe20000400000 */
[----:B------:R-:W-:Y:S01]  /*88d0*/  MOV R132, R62 ;  /* 0x0000003e00847202 */ /* 0x000fe20000000f00 */
[----:B------:R-:W-:Y:S01]  /*88e0*/  @P1 FMUL R91, R91, 0.25 ;  /* 0x3e8000005b5b1820 */ /* 0x000fe20000400000 */
[----:B------:R-:W3:Y:S01]  /*88f0*/  I2F R82, R59 ;  /* 0x0000003b00527306 */ /* 0x000ee20000201400 */
[----:B------:R-:W-:Y:S01]  /*8900*/  @P1 FMUL R125, R125, 0.25 ;  /* 0x3e8000007d7d1820 */ /* 0x000fe20000400000 */
[----:B------:R-:W-:Y:S01]  /*8910*/  IADD3 R62, R11, -0x3f3504f3, RZ ;  /* 0xc0cafb0d0b3e7810 */ /* 0x000fe20007ffe0ff */
[----:B------:R-:W-:Y:S01]  /*8920*/  @P1 FMUL R127, R127, 0.25 ;  /* 0x3e8000007f7f1820 */ /* 0x000fe20000400000 */
[----:B------:R-:W-:Y:S01]  /*8930*/  IADD3 R84, R29, -R84, RZ ;  /* 0x800000541d547210 */ /* 0x000fe20007ffe0ff */
[----:B------:R-:W-:Y:S01]  /*8940*/  @P1 FMUL R133, R133, 0.25 ;  /* 0x3e80000085851820 */ /* 0x000fe20000400000 */
[----:B------:R-:W-:Y:S01]  /*8950*/  LOP3.LUT R62, R62, 0xff800000, RZ, 0xc0, !PT ;  /* 0xff8000003e3e7812 */ /* 0x000fe200078ec0ff */
[----:B------:R-:W-:Y:S01]  /*8960*/  @P1 FMUL R135, R135, 0.25 ;  /* 0x3e80000087871820 */ /* 0x000fe20000400000 */
[----:B------:R-:W-:Y:S01]  /*8970*/  FSETP.GT.AND P1, PT, |R119|, 8.50705917302346158658e+37, PT ;  /* 0x7e8000007700780b */ /* 0x000fe20003f24200 */
[----:B------:R-:W-:Y:S01]  /*8980*/  @!P2 FMUL R107, R107, 16777216 ;  /* 0x4b8000006b6ba820 */ /* 0x000fe20000400000 */
[----:B------:R-:W-:Y:S01]  /*8990*/  MUFU.RCP R79, R89 ;  /* 0x00000059004f7308 */ /* 0x000fe20000001000 */
[----:B0-----:R-:W-:Y:S01]  /*89a0*/  FFMA.FTZ R58, R81, 1.1920928955078125e-07, R76 ;  /* 0x34000000513a7823 */ /* 0x001fe2000001004c */
[----:B------:R-:W-:Y:S01]  /*89b0*/  IADD3 R80, R57, -R80, RZ ;  /* 0x8000005039507210 */ /* 0x000fe20007ffe0ff */
[----:B------:R-:W-:Y:S01]  /*89c0*/  @P4 FMUL R120, R120, 0.25 ;  /* 0x3e80000078784820 */ /* 0x000fe20000400000 */
[----:B-1----:R-:W-:Y:S01]  /*89d0*/  IADD3 R60, R13, -R60, RZ ;  /* 0x8000003c0d3c7210 */ /* 0x002fe20007ffe0ff */
[----:B------:R-:W-:-:S02]  /*89e0*/  @P4 FMUL R122, R122, 0.25 ;  /* 0x3e8000007a7a4820 */ /* 0x000fc40000400000 */
[----:B------:R-:W-:Y:S01]  /*89f0*/  @P4 FMUL R126, R126, 0.25 ;  /* 0x3e8000007e7e4820 */ /* 0x000fe20000400000 */
[----:B------:R-:W0:Y:S01]  /*8a00*/  MUFU.RCP R76, R86 ;  /* 0x00000056004c7308 */ /* 0x000e220000001000 */
[----:B------:R-:W-:Y:S01]  /*8a10*/  @P4 FMUL R128, R128, 0.25 ;  /* 0x3e80000080804820 */ /* 0x000fe20000400000 */
[----:B------:R-:W-:Y:S01]  /*8a20*/  FSETP.GT.AND P4, PT, |R146|, 8.50705917302346158658e+37, PT ;  /* 0x7e8000009200780b */ /* 0x000fe20003f84200 */
[----:B------:R-:W-:Y:S02]  /*8a30*/  @!P3 FMUL R88, R88, 16777216 ;  /* 0x4b8000005858b820 */ /* 0x000fe40000400000 */
[----:B------:R-:W-:Y:S02]  /*8a40*/  @!P3 FMUL R121, R121, 16777216 ;  /* 0x4b8000007979b820 */ /* 0x000fe40000400000 */
[----:B------:R-:W-:Y:S01]  /*8a50*/  @!P3 FMUL R123, R123, 16777216 ;  /* 0x4b8000007b7bb820 */ /* 0x000fe20000400000 */
[----:B------:R-:W1:Y:S01]  /*8a60*/  MUFU.RCP R107, R107 ;  /* 0x0000006b006b7308 */ /* 0x000e620000001000 */
[----:B------:R-:W-:-:S02]  /*8a70*/  @!P3 FMUL R129, R129, 16777216 ;  /* 0x4b8000008181b820 */ /* 0x000fc40000400000 */
[----:B------:R-:W-:Y:S01]  /*8a80*/  @!P3 FMUL R131, R131, 16777216 ;  /* 0x4b8000008383b820 */ /* 0x000fe20000400000 */
[----:B------:R-:W-:Y:S01]  /*8a90*/  FSETP.GEU.AND P3, PT, |R119|, 1.175494350822287508e-38, PT ;  /* 0x008000007700780b */ /* 0x000fe20003f6e200 */
[----:B------:R-:W-:Y:S02]  /*8aa0*/  @!P2 FMUL R120, R120, 16777216 ;  /* 0x4b8000007878a820 */ /* 0x000fe40000400000 */
[----:B------:R-:W-:Y:S01]  /*8ab0*/  @!P2 FMUL R122, R122, 16777216 ;  /* 0x4b8000007a7aa820 */ /* 0x000fe20000400000 */
[----:B------:R4:W5:Y:S01]  /*8ac0*/  I2F R87, R62 ;  /* 0x0000003e00577306 */ /* 0x0009620000201400 */
[----:B------:R-:W-:Y:S02]  /*8ad0*/  @!P2 FMUL R126, R126, 16777216 ;  /* 0x4b8000007e7ea820 */ /* 0x000fe40000400000 */
[----:B------:R-:W-:Y:S01]  /*8ae0*/  @!P2 FMUL R128, R128, 16777216 ;  /* 0x4b8000008080a820 */ /* 0x000fe20000400000 */
[----:B------:R-:W-:Y:S01]  /*8af0*/  FSETP.GEU.AND P2, PT, |R146|, 1.175494350822287508e-38, PT ;  /* 0x008000009200780b */ /* 0x000fe20003f4e200 */
[----:B------:R-:W-:-:S02]  /*8b00*/  @!P5 FMUL R91, R91, 16777216 ;  /* 0x4b8000005b5bd820 */ /* 0x000fc40000400000 */
[----:B------:R-:W-:Y:S01]  /*8b10*/  @!P5 FMUL R125, R125, 16777216 ;  /* 0x4b8000007d7dd820 */ /* 0x000fe20000400000 */
[----:B------:R-:W0:Y:S01]  /*8b20*/  MUFU.RCP R88, R88 ;  /* 0x0000005800587308 */ /* 0x000e220000001000 */
[----:B------:R-:W-:Y:S01]  /*8b30*/  @!P5 FMUL R127, R127, 16777216 ;  /* 0x4b8000007f7fd820 */ /* 0x000fe20000400000 */
[----:B----4-:R-:W-:Y:S01]  /*8b40*/  IADD3 R62, R11, -R62, RZ ;  /* 0x8000003e0b3e7210 */ /* 0x010fe20007ffe0ff */
[----:B------:R-:W-:Y:S02]  /*8b50*/  @!P5 FMUL R133, R133, 16777216 ;  /* 0x4b8000008585d820 */ /* 0x000fe40000400000 */
[----:B------:R-:W-:Y:S01]  /*8b60*/  @!P5 FMUL R135, R135, 16777216 ;  /* 0x4b8000008787d820 */ /* 0x000fe20000400000 */
[----:B------:R-:W-:Y:S01]  /*8b70*/  FSETP.GT.AND P5, PT, |R124|, 8.50705917302346158658e+37, PT ;  /* 0x7e8000007c00780b */ /* 0x000fe20003fa4200 */
[----:B------:R-:W-:Y:S02]  /*8b80*/  @P1 FMUL R119, R119, 0.25 ;  /* 0x3e80000077771820 */ /* 0x000fe40000400000 */
[----:B------:R-:W-:-:S02]  /*8b90*/  @P4 FMUL R146, R146, 0.25 ;  /* 0x3e80000092924820 */ /* 0x000fc40000400000 */
[----:B------:R-:W-:Y:S02]  /*8ba0*/  @!P3 FMUL R119, R119, 16777216 ;  /* 0x4b8000007777b820 */ /* 0x000fe40000400000 */
[----:B------:R-:W-:Y:S02]  /*8bb0*/  @P1 FMUL R130, R130, 0.25 ;  /* 0x3e80000082821820 */ /* 0x000fe40000400000 */
[----:B------:R-:W-:Y:S02]  /*8bc0*/  @P1 FMUL R132, R132, 0.25 ;  /* 0x3e80000084841820 */ /* 0x000fe40000400000 */
[----:B------:R-:W-:Y:S01]  /*8bd0*/  @P1 FMUL R142, R142, 0.25 ;  /* 0x3e8000008e8e1820 */ /* 0x000fe20000400000 */
[----:B------:R-:W-:Y:S01]  /*8be0*/  MUFU.RCP R119, R119 ;  /* 0x0000007700777308 */ /* 0x000fe20000001000 */
[----:B------:R-:W-:Y:S01]  /*8bf0*/  @P1 FMUL R144, R144, 0.25 ;  /* 0x3e80000090901820 */ /* 0x000fe20000400000 */
[----:B------:R-:W-:Y:S01]  /*8c00*/  FSETP.GEU.AND P1, PT, |R124|, 1.175494350822287508e-38, PT ;  /* 0x008000007c00780b */ /* 0x000fe20003f2e200 */
[----:B--2---:R-:W-:-:S02]  /*8c10*/  FFMA.FTZ R27, R78, 1.1920928955078125e-07, R27 ;  /* 0x340000004e1b7823 */ /* 0x004fc4000001001b */
[----:B---3--:R-:W-:Y:S02]  /*8c20*/  FFMA.FTZ R17, R82, 1.1920928955078125e-07, R17 ;  /* 0x3400000052117823 */ /* 0x008fe40000010011 */
[C---:B0-----:R-:W-:Y:S02]  /*8c30*/  FMUL R78, R76.reuse, R83 ;  /* 0x000000534c4e7220 */ /* 0x041fe40000400000 */
[C---:B------:R-:W-:Y:S02]  /*8c40*/  FMUL R77, R76.reuse, R77 ;  /* 0x0000004d4c4d7220 */ /* 0x040fe40000400000 */
[C---:B------:R-:W-:Y:S02]  /*8c50*/  FMUL R82, R76.reuse, R105 ;  /* 0x000000694c527220 */ /* 0x040fe40000400000 */
[----:B------:R-:W-:Y:S02]  /*8c60*/  FMUL R83, R76, R117 ;  /* 0x000000754c537220 */ /* 0x000fe40000400000 */
[----:B------:R-:W-:Y:S01]  /*8c70*/  @!P2 FMUL R146, R146, 16777216 ;  /* 0x4b8000009292a820 */ /* 0x000fe20000400000 */
[----:B------:R-:W-:Y:S01]  /*8c80*/  F2FP.BF16.PACK_AB R77, R77, R82 ;  /* 0x000000524d4d723e */ /* 0x000fe200000010ff */
[----:B------:R-:W-:Y:S01]  /*8c90*/  FMUL R76, R79, R90 ;  /* 0x0000005a4f4c7220 */ /* 0x000fe20000400000 */
[----:B------:R-:W-:Y:S01]  /*8ca0*/  LOP3.LUT R82, R116, 0x40, RZ, 0x3c, !PT ;  /* 0x0000004074527812 */ /* 0x000fe200078e3cff */
[----:B------:R-:W0:Y:S01]  /*8cb0*/  MUFU.RCP R90, R91 ;  /* 0x0000005b005a7308 */ /* 0x000e220000001000 */
[----:B-1----:R-:W-:Y:S01]  /*8cc0*/  FMUL R117, R107, R120 ;  /* 0x000000786b757220 */ /* 0x002fe20000400000 */
[----:B------:R-:W-:Y:S01]  /*8cd0*/  F2FP.BF16.PACK_AB R78, R78, R83 ;  /* 0x000000534e4e723e */ /* 0x000fe200000010ff */
[----:B------:R-:W-:Y:S01]  /*8ce0*/  @P5 FMUL R124, R124, 0.25 ;  /* 0x3e8000007c7c5820 */ /* 0x000fe20000400000 */
[----:B------:R-:W-:Y:S01]  /*8cf0*/  LOP3.LUT R83, R116, 0x44, RZ, 0x3c, !PT ;  /* 0x0000004474537812 */ /* 0x000fe200078e3cff */
[----:B-----5:R-:W-:-:S02]  /*8d00*/  FFMA.FTZ R28, R87, 1.1920928955078125e-07, R28 ;  /* 0x34000000571c7823 */ /* 0x020fc4000001001c */
[----:B------:R-:W-:Y:S01]  /*8d10*/  @!P1 FMUL R124, R124, 16777216 ;  /* 0x4b8000007c7c9820 */ /* 0x000fe20000400000 */
[----:B------:R-:W1:Y:S01]  /*8d20*/  MUFU.RCP R120, R146 ;  /* 0x0000009200787308 */ /* 0x000e620000001000 */
[C---:B------:R-:W-:Y:S02]  /*8d30*/  FMUL R81, R79.reuse, R104 ;  /* 0x000000684f517220 */ /* 0x040fe40000400000 */
[C---:B------:R-:W-:Y:S02]  /*8d40*/  FMUL R87, R79.reuse, R106 ;  /* 0x0000006a4f577220 */ /* 0x040fe40000400000 */
[----:B------:R-:W-:Y:S02]  /*8d50*/  FMUL R86, R79, R118 ;  /* 0x000000764f567220 */ /* 0x000fe40000400000 */
[----:B------:R-:W-:Y:S01]  /*8d60*/  @P4 FMUL R137, R137, 0.25 ;  /* 0x3e80000089894820 */ /* 0x000fe20000400000 */
[----:B------:R-:W-:Y:S01]  /*8d70*/  F2FP.BF16.PACK_AB R76, R76, R87 ;  /* 0x000000574c4c723e */ /* 0x000fe200000010ff */
[----:B------:R-:W-:Y:S01]  /*8d80*/  @P4 FMUL R139, R139, 0.25 ;  /* 0x3e8000008b8b4820 */ /* 0x000fe20000400000 */
[----:B------:R-:W-:Y:S01]  /*8d90*/  F2FP.BF16.PACK_AB R81, R81, R86 ;  /* 0x000000565151723e */ /* 0x000fe200000010ff */
[----:B------:R-:W-:Y:S01]  /*8da0*/  @P4 FMUL R141, R141, 0.25 ;  /* 0x3e8000008d8d4820 */ /* 0x000fe20000400000 */
[----:B------:R-:W-:Y:S01]  /*8db0*/  LOP3.LUT R86, R116, 0x4, RZ, 0x3c, !PT ;  /* 0x0000000474567812 */ /* 0x000fe200078e3cff */
[----:B------:R-:W-:Y:S01]  /*8dc0*/  @P4 FMUL R143, R143, 0.25 ;  /* 0x3e8000008f8f4820 */ /* 0x000fe20000400000 */
[----:B------:R-:W-:Y:S01]  /*8dd0*/  ISETP.GE.U32.AND P4, PT, R57, 0x7f800000, PT ;  /* 0x7f8000003900780c */ /* 0x000fe20003f86070 */
[----:B------:R-:W-:-:S02]  /*8de0*/  FMUL R79, R88, R121 ;  /* 0x00000079584f7220 */ /* 0x000fc40000400000 */
[C---:B------:R-:W-:Y:S02]  /*8df0*/  FMUL R118, R107.reuse, R122 ;  /* 0x0000007a6b767220 */ /* 0x040fe40000400000 */
[C---:B------:R-:W-:Y:S02]  /*8e00*/  FMUL R122, R107.reuse, R126 ;  /* 0x0000007e6b7a7220 */ /* 0x040fe40000400000 */
[----:B------:R-:W-:Y:S02]  /*8e10*/  FMUL R121, R107, R128 ;  /* 0x000000806b797220 */ /* 0x000fe40000400000 */
[----:B------:R-:W-:Y:S01]  /*8e20*/  @!P3 FMUL R132, R132, 16777216 ;  /* 0x4b8000008484b820 */ /* 0x000fe20000400000 */
[----:B------:R-:W2:Y:S01]  /*8e30*/  MUFU.RCP R107, R124 ;  /* 0x0000007c006b7308 */ /* 0x000ea20000001000 */
[----:B------:R-:W-:Y:S01]  /*8e40*/  @!P3 FMUL R130, R130, 16777216 ;  /* 0x4b8000008282b820 */ /* 0x000fe20000400000 */
[----:B------:R-:W-:Y:S01]  /*8e50*/  F2FP.BF16.PACK_AB R118, R118, R121 ;  /* 0x000000797676723e */ /* 0x000fe200000010ff */
[----:B------:R-:W-:Y:S01]  /*8e60*/  @!P2 FMUL R137, R137, 16777216 ;  /* 0x4b8000008989a820 */ /* 0x000fe20000400000 */
[----:B------:R-:W-:Y:S01]  /*8e70*/  F2FP.BF16.PACK_AB R117, R117, R122 ;  /* 0x0000007a7575723e */ /* 0x000fe200000010ff */
[----:B------:R-:W-:-:S02]  /*8e80*/  @!P2 FMUL R139, R139, 16777216 ;  /* 0x4b8000008b8ba820 */ /* 0x000fc40000400000 */
[----:B------:R-:W-:Y:S02]  /*8e90*/  @!P2 FMUL R141, R141, 16777216 ;  /* 0x4b8000008d8da820 */ /* 0x000fe40000400000 */
[----:B------:R-:W-:Y:S01]  /*8ea0*/  @!P2 FMUL R143, R143, 16777216 ;  /* 0x4b8000008f8fa820 */ /* 0x000fe20000400000 */
[----:B------:R-:W-:Y:S01]  /*8eb0*/  ISETP.GE.U32.AND P2, PT, R29, 0x7f800000, PT ;  /* 0x7f8000001d00780c */ /* 0x000fe20003f46070 */
[C---:B------:R-:W-:Y:S02]  /*8ec0*/  FMUL R89, R88.reuse, R123 ;  /* 0x0000007b58597220 */ /* 0x040fe40000400000 */
[C---:B------:R-:W-:Y:S02]  /*8ed0*/  FMUL R104, R88.reuse, R129 ;  /* 0x0000008158687220 */ /* 0x040fe40000400000 */
[----:B------:R-:W-:Y:S02]  /*8ee0*/  FMUL R106, R88, R131 ;  /* 0x00000083586a7220 */ /* 0x000fe40000400000 */
[----:B------:R-:W-:Y:S01]  /*8ef0*/  @!P3 FMUL R142, R142, 16777216 ;  /* 0x4b8000008e8eb820 */ /* 0x000fe20000400000 */
[----:B------:R-:W-:Y:S01]  /*8f00*/  F2FP.BF16.PACK_AB R79, R79, R104 ;  /* 0x000000684f4f723e */ /* 0x000fe200000010ff */
[----:B------:R-:W-:Y:S01]  /*8f10*/  @!P3 FMUL R144, R144, 16777216 ;  /* 0x4b8000009090b820 */ /* 0x000fe20000400000 */
[----:B------:R-:W-:Y:S01]  /*8f20*/  F2FP.BF16.PACK_AB R89, R89, R106 ;  /* 0x0000006a5959723e */ /* 0x000fe200000010ff */
[----:B0-----:R-:W-:Y:S01]  /*8f30*/  FMUL R88, R90, R125 ;  /* 0x0000007d5a587220 */ /* 0x001fe20000400000 */
[----:B------:R-:W-:Y:S01]  /*8f40*/  ISETP.GE.U32.AND P3, PT, R56, 0x7f800000, PT ;  /* 0x7f8000003800780c */ /* 0x000fe20003f66070 */
[----:B------:R-:W-:-:S02]  /*8f50*/  FMUL R91, R90, R127 ;  /* 0x0000007f5a5b7220 */ /* 0x000fc40000400000 */
[C---:B------:R-:W-:Y:S02]  /*8f60*/  FMUL R105, R90.reuse, R133 ;  /* 0x000000855a697220 */ /* 0x040fe40000400000 */
[C---:B------:R-:W-:Y:S02]  /*8f70*/  FMUL R125, R119.reuse, R132 ;  /* 0x00000084777d7220 */ /* 0x040fe40000400000 */
[----:B------:R-:W-:Y:S01]  /*8f80*/  FMUL R90, R90, R135 ;  /* 0x000000875a5a7220 */ /* 0x000fe20000400000 */
[----:B------:R-:W-:Y:S01]  /*8f90*/  F2FP.BF16.PACK_AB R105, R88, R105 ;  /* 0x000000695869723e */ /* 0x000fe200000010ff */
[----:B------:R-:W-:Y:S02]  /*8fa0*/  FMUL R123, R119, R130 ;  /* 0x00000082777b7220 */ /* 0x000fe40000400000 */
[C---:B-1----:R-:W-:Y:S01]  /*8fb0*/  FMUL R126, R120.reuse, R137 ;  /* 0x00000089787e7220 */ /* 0x042fe20000400000 */
[----:B------:R-:W-:Y:S01]  /*8fc0*/  F2FP.BF16.PACK_AB R91, R91, R90 ;  /* 0x0000005a5b5b723e */ /* 0x000fe200000010ff */
[C---:B------:R-:W-:Y:S01]  /*8fd0*/  FMUL R127, R120.reuse, R139 ;  /* 0x0000008b787f7220 */ /* 0x040fe20000400000 */
[----:B------:R-:W-:Y:S01]  /*8fe0*/  STS [R116+0x180], R105 ;  /* 0x0001806974007388 */ /* 0x000fe20000000800 */
[----:B------:R-:W-:-:S02]  /*8ff0*/  FMUL R129, R120, R141 ;  /* 0x0000008d78817220 */ /* 0x000fc40000400000 */
[----:B------:R-:W-:Y:S01]  /*9000*/  FMUL R132, R120, R143 ;  /* 0x0000008f78847220 */ /* 0x000fe20000400000 */
[----:B------:R-:W-:Y:S01]  /*9010*/  STS [R116+0x80], R91 ;  /* 0x0000805b74007388 */ /* 0x000fe20000000800 */
[C---:B------:R-:W-:Y:S01]  /*9020*/  FMUL R128, R119.reuse, R142 ;  /* 0x0000008e77807220 */ /* 0x040fe20000400000 */
[----:B------:R-:W-:Y:S01]  /*9030*/  F2FP.BF16.PACK_AB R129, R126, R129 ;  /* 0x000000817e81723e */ /* 0x000fe200000010ff */
[----:B------:R-:W-:Y:S01]  /*9040*/  FMUL R130, R119, R144 ;  /* 0x0000009077827220 */ /* 0x000fe20000400000 */
[----:B------:R-:W-:Y:S01]  /*9050*/  F2FP.BF16.PACK_AB R127, R127, R132 ;  /* 0x000000847f7f723e */ /* 0x000fe200000010ff */
[----:B------:R-:W-:Y:S01]  /*9060*/  @P5 FMUL R134, R134, 0.25 ;  /* 0x3e80000086865820 */ /* 0x000fe20000400000 */
[----:B------:R-:W-:Y:S01]  /*9070*/  F2FP.BF16.PACK_AB R123, R123, R128 ;  /* 0x000000807b7b723e */ /* 0x000fe200000010ff */
[----:B------:R-:W-:Y:S01]  /*9080*/  @P5 FMUL R136, R136, 0.25 ;  /* 0x3e80000088885820 */ /* 0x000fe20000400000 */
[----:B------:R-:W-:Y:S01]  /*9090*/  F2FP.BF16.PACK_AB R125, R125, R130 ;  /* 0x000000827d7d723e */ /* 0x000fe200000010ff */
[----:B------:R-:W-:Y:S01]  /*90a0*/  @P5 FMUL R138, R138, 0.25 ;  /* 0x3e8000008a8a5820 */ /* 0x000fe20000400000 */
[----:B------:R-:W-:Y:S01]  /*90b0*/  STS [R116], R127 ;  /* 0x0000007f74007388 */ /* 0x000fe20000000800 */
[----:B------:R-:W-:Y:S01]  /*90c0*/  @P5 FMUL R140, R140, 0.25 ;  /* 0x3e8000008c8c5820 */ /* 0x000fe20000400000 */
[----:B------:R-:W-:Y:S01]  /*90d0*/  ISETP.GE.U32.AND P5, PT, R0, 0x7f800000, PT ;  /* 0x7f8000000000780c */ /* 0x000fe20003fa6070 */
[----:B------:R-:W-:Y:S01]  /*90e0*/  @!P1 FMUL R134, R134, 16777216 ;  /* 0x4b80000086869820 */ /* 0x000fe20000400000 */
[----:B------:R-:W-:Y:S01]  /*90f0*/  STS [R116+0x100], R129 ;  /* 0x0001008174007388 */ /* 0x000fe20000000800 */
[----:B------:R-:W-:-:S02]  /*9100*/  @!P1 FMUL R136, R136, 16777216 ;  /* 0x4b80000088889820 */ /* 0x000fc40000400000 */
[----:B------:R-:W-:Y:S01]  /*9110*/  @!P1 FMUL R138, R138, 16777216 ;  /* 0x4b8000008a8a9820 */ /* 0x000fe20000400000 */
[----:B------:R-:W-:Y:S01]  /*9120*/  STS [R82+0x1000], R125 ;  /* 0x0010007d52007388 */ /* 0x000fe20000000800 */
[----:B------:R-:W-:Y:S01]  /*9130*/  @!P1 FMUL R140, R140, 16777216 ;  /* 0x4b8000008c8c9820 */ /* 0x000fe20000400000 */
[----:B------:R-:W-:Y:S01]  /*9140*/  FSETP.NEU.AND P1, PT, R29, RZ, PT ;  /* 0x000000ff1d00720b */ /* 0x000fe20003f2d000 */
[C---:B--2---:R-:W-:Y:S01]  /*9150*/  FMUL R119, R107.reuse, R134 ;  /* 0x000000866b777220 */ /* 0x044fe20000400000 */
[----:B------:R-:W-:Y:S01]  /*9160*/  STS [R82+0x1100], R123 ;  /* 0x0011007b52007388 */ /* 0x000fe20000000800 */
[C---:B------:R-:W-:Y:S02]  /*9170*/  FMUL R120, R107.reuse, R136 ;  /* 0x000000886b787220 */ /* 0x040fe40000400000 */
[C---:B------:R-:W-:Y:S01]  /*9180*/  FMUL R124, R107.reuse, R138 ;  /* 0x0000008a6b7c7220 */ /* 0x040fe20000400000 */
[----:B------:R-:W-:Y:S01]  /*9190*/  STS [R82+0x1080], R89 ;  /* 0x0010805952007388 */ /* 0x000fe20000000800 */
[----:B------:R-:W-:-:S02]  /*91a0*/  FMUL R107, R107, R140 ;  /* 0x0000008c6b6b7220 */ /* 0x000fc40000400000 */
[----:B------:R-:W-:Y:S01]  /*91b0*/  FADD R84, R84, -1 ;  /* 0xbf80000054547421 */ /* 0x000fe20000000000 */
[----:B------:R0:W-:Y:S01]  /*91c0*/  STS [R82+0x1180], R79 ;  /* 0x0011804f52007388 */ /* 0x0001e20000000800 */
[----:B------:R-:W-:Y:S01]  /*91d0*/  F2FP.BF16.PACK_AB R119, R119, R124 ;  /* 0x0000007c7777723e */ /* 0x000fe200000010ff */
[----:B------:R-:W-:Y:S01]  /*91e0*/  FADD R80, R80, -1 ;  /* 0xbf80000050507421 */ /* 0x000fe20000000000 */
[----:B------:R-:W-:Y:S01]  /*91f0*/  F2FP.BF16.PACK_AB R107, R120, R107 ;  /* 0x0000006b786b723e */ /* 0x000fe200000010ff */
[----:B------:R1:W-:Y:S01]  /*9200*/  STS [R86+0x2180], R76 ;  /* 0x0021804c56007388 */ /* 0x0003e20000000800 */
[----:B------:R-:W-:Y:S02]  /*9210*/  IMAD.IADD R61, R10, 0x1, -R61 ;  /* 0x000000010a3d7824 */ /* 0x000fe400078e0a3d */
[----:B------:R-:W-:Y:S01]  /*9220*/  IMAD.IADD R59, R12, 0x1, -R59 ;  /* 0x000000010c3b7824 */ /* 0x000fe200078e0a3b */
[----:B------:R-:W-:Y:S01]  /*9230*/  STS [R86+0x2000], R107 ;  /* 0x0020006b56007388 */ /* 0x000fe20000000800 */
[----:B------:R-:W-:Y:S01]  /*9240*/  FADD R61, R61, -1 ;  /* 0xbf8000003d3d7421 */ /* 0x000fe20000000000 */
[----:B0-----:R-:W-:Y:S01]  /*9250*/  MOV R82, 0x3dc6b27f ;  /* 0x3dc6b27f00527802 */ /* 0x001fe20000000f00 */
[----:B------:R-:W-:Y:S01]  /*9260*/  FADD R59, R59, -1 ;  /* 0xbf8000003b3b7421 */ /* 0x000fe20000000000 */
[----:B------:R-:W-:Y:S01]  /*9270*/  STS [R86+0x2100], R119 ;  /* 0x0021007756007388 */ /* 0x000fe20000000800 */
[----:B------:R-:W-:-:S02]  /*9280*/  FADD R60, R60, -1 ;  /* 0xbf8000003c3c7421 */ /* 0x000fc40000000000 */
[----:B-1----:R-:W-:Y:S01]  /*9290*/  FADD R76, R71, -1 ;  /* 0xbf800000474c7421 */ /* 0x002fe20000000000 */
[----:B------:R-:W-:Y:S01]  /*92a0*/  STS [R86+0x2080], R81 ;  /* 0x0020805156007388 */ /* 0x000fe20000000800 */
[-C--:B------:R-:W-:Y:S02]  /*92b0*/  FFMA.FTZ R71, R84, R82.reuse, -0.16845393180847167969 ;  /* 0xbe2c7f3054477423 */ /* 0x080fe40000010052 */
[----:B------:R-:W-:Y:S01]  /*92c0*/  FFMA.FTZ R79, R80, R82, -0.16845393180847167969 ;  /* 0xbe2c7f30504f7423 */ /* 0x000fe20000010052 */
[----:B------:R0:W-:Y:S01]  /*92d0*/  STS [R83+0x3080], R78 ;  /* 0x0030804e53007388 */ /* 0x0001e20000000800 */
[----:B------:R-:W-:Y:S02]  /*92e0*/  FFMA.FTZ R71, R84, R71, 0.1716887056827545166 ;  /* 0x3e2fcf2a54477423 */ /* 0x000fe40000010047 */
[----:B------:R-:W-:Y:S01]  /*92f0*/  FFMA.FTZ R79, R80, R79, 0.1716887056827545166 ;  /* 0x3e2fcf2a504f7423 */ /* 0x000fe2000001004f */
[----:B------:R1:W-:Y:S01]  /*9300*/  STS [R83+0x3180], R77 ;  /* 0x0031804d53007388 */ /* 0x0003e20000000800 */
[----:B------:R-:W-:-:S02]  /*9310*/  FFMA.FTZ R71, R84, R71, -0.17900948226451873779 ;  /* 0xbe374e4354477423 */ /* 0x000fc40000010047 */
[----:B------:R-:W-:Y:S01]  /*9320*/  FFMA.FTZ R79, R80, R79, -0.17900948226451873779 ;  /* 0xbe374e43504f7423 */ /* 0x000fe2000001004f */
[----:B------:R-:W-:Y:S01]  /*9330*/  STS [R83+0x3000], R118 ;  /* 0x0030007653007388 */ /* 0x000fe20000000800 */
[C---:B------:R-:W-:Y:S02]  /*9340*/  FFMA.FTZ R71, R84.reuse, R71, 0.20512372255325317383 ;  /* 0x3e520bf454477423 */ /* 0x040fe40000010047 */
[CC--:B0-----:R-:W-:Y:S01]  /*9350*/  FFMA.FTZ R78, R85.reuse, R82.reuse, -0.16845393180847167969 ;  /* 0xbe2c7f30554e7423 */ /* 0x0c1fe20000010052 */
[----:B------:R-:W-:Y:S01]  /*9360*/  STS [R83+0x3100], R117 ;  /* 0x0031007553007388 */ /* 0x000fe20000000800 */
[----:B------:R-:W-:Y:S02]  /*9370*/  FFMA.FTZ R71, R84, R71, -0.24046532809734344482 ;  /* 0xbe763c8b54477423 */ /* 0x000fe40000010047 */
[----:B-1----:R-:W-:Y:S01]  /*9380*/  FFMA.FTZ R77, R76, R82, -0.16845393180847167969 ;  /* 0xbe2c7f304c4d7423 */ /* 0x002fe20000010052 */
[----:B------:R-:W-:Y:S01]  /*9390*/  BAR.SYNC.DEFER_BLOCKING 0x0 ;  /* 0x0000000000007b1d */ /* 0x000fe20000010000 */
[----:B------:R-:W-:-:S02]  /*93a0*/  FFMA.FTZ R78, R85, R78, 0.1716887056827545166 ;  /* 0x3e2fcf2a554e7423 */ /* 0x000fc4000001004e */
[C---:B------:R-:W-:Y:S02]  /*93b0*/  FFMA.FTZ R77, R76.reuse, R77, 0.1716887056827545166 ;  /* 0x3e2fcf2a4c4d7423 */ /* 0x040fe4000001004d */
[C---:B------:R-:W-:Y:S02]  /*93c0*/  FFMA.FTZ R78, R85.reuse, R78, -0.17900948226451873779 ;  /* 0xbe374e43554e7423 */ /* 0x040fe4000001004e */
[C---:B------:R-:W-:Y:S02]  /*93d0*/  FFMA.FTZ R77, R76.reuse, R77, -0.17900948226451873779 ;  /* 0xbe374e434c4d7423 */ /* 0x040fe4000001004d */
[----:B------:R-:W-:Y:S02]  /*93e0*/  FFMA.FTZ R78, R85, R78, 0.20512372255325317383 ;  /* 0x3e520bf4554e7423 */ /* 0x000fe4000001004e */
[----:B------:R-:W-:Y:S02]  /*93f0*/  FFMA.FTZ R77, R76, R77, 0.20512372255325317383 ;  /* 0x3e520bf44c4d7423 */ /* 0x000fe4000001004d */
[----:B------:R-:W-:-:S02]  /*9400*/  FFMA.FTZ R71, R84, R71, 0.28857114911079406738 ;  /* 0x3e93bf9954477423 */ /* 0x000fc40000010047 */
[----:B------:R-:W-:Y:S02]  /*9410*/  FFMA.FTZ R77, R76, R77, -0.24046532809734344482 ;  /* 0xbe763c8b4c4d7423 */ /* 0x000fe4000001004d */
[C---:B------:R-:W-:Y:S02]  /*9420*/  FFMA.FTZ R78, R85.reuse, R78, -0.24046532809734344482 ;  /* 0xbe763c8b554e7423 */ /* 0x040fe4000001004e */
[----:B------:R-:W-:Y:S02]  /*9430*/  FFMA.FTZ R71, R84, R71, -0.36067417263984680176 ;  /* 0xbeb8aa4954477423 */ /* 0x000fe40000010047 */
[----:B------:R-:W-:Y:S02]  /*9440*/  FFMA.FTZ R77, R76, R77, 0.28857114911079406738 ;  /* 0x3e93bf994c4d7423 */ /* 0x000fe4000001004d */
[----:B------:R-:W-:Y:S01]  /*9450*/  FFMA.FTZ R78, R85, R78, 0.28857114911079406738 ;  /* 0x3e93bf99554e7423 */ /* 0x000fe2000001004e */
[----:B------:R-:W-:Y:S01]  /*9460*/  LDS R81, [R16+0xa00] ;  /* 0x000a000010517984 */ /* 0x000fe20000000800 */
[----:B------:R-:W-:-:S02]  /*9470*/  FFMA.FTZ R71, R84, R71, 0.48089820146560668945 ;  /* 0x3ef6384a54477423 */ /* 0x000fc40000010047 */
[----:B------:R-:W-:Y:S01]  /*9480*/  FFMA.FTZ R79, R80, R79, 0.20512372255325317383 ;  /* 0x3e520bf4504f7423 */ /* 0x000fe2000001004f */
[----:B------:R-:W-:Y:S01]  /*9490*/  LDS R83, [R16+0xc00] ;  /* 0x000c000010537984 */ /* 0x000fe20000000800 */
[----:B------:R-:W-:Y:S02]  /*94a0*/  FFMA.FTZ R77, R76, R77, -0.36067417263984680176 ;  /* 0xbeb8aa494c4d7423 */ /* 0x000fe4000001004d */
[----:B------:R-:W-:Y:S02]  /*94b0*/  FFMA.FTZ R78, R85, R78, -0.36067417263984680176 ;  /* 0xbeb8aa49554e7423 */ /* 0x000fe4000001004e */
[----:B------:R-:W-:Y:S02]  /*94c0*/  FFMA.FTZ R71, R84, R71, -0.72134751081466674805 ;  /* 0xbf38aa3b54477423 */ /* 0x000fe40000010047 */
[----:B------:R-:W-:Y:S02]  /*94d0*/  FFMA.FTZ R79, R80, R79, -0.24046532809734344482 ;  /* 0xbe763c8b504f7423 */ /* 0x000fe4000001004f */
[----:B------:R-:W-:-:S02]  /*94e0*/  FFMA.FTZ R77, R76, R77, 0.48089820146560668945 ;  /* 0x3ef6384a4c4d7423 */ /* 0x000fc4000001004d */
[C---:B------:R-:W-:Y:S02]  /*94f0*/  FFMA.FTZ R78, R85.reuse, R78, 0.48089820146560668945 ;  /* 0x3ef6384a554e7423 */ /* 0x040fe4000001004e */
[----:B------:R-:W-:Y:S02]  /*9500*/  FMUL R71, R84, R71 ;  /* 0x0000004754477220 */ /* 0x000fe40000400000 */
[----:B------:R-:W-:Y:S02]  /*9510*/  FFMA.FTZ R79, R80, R79, 0.28857114911079406738 ;  /* 0x3e93bf99504f7423 */ /* 0x000fe4000001004f */
[----:B------:R-:W-:Y:S02]  /*9520*/  FFMA.FTZ R77, R76, R77, -0.72134751081466674805 ;  /* 0xbf38aa3b4c4d7423 */ /* 0x000fe4000001004d */
[----:B------:R-:W-:Y:S02]  /*9530*/  FFMA.FTZ R78, R85, R78, -0.72134751081466674805 ;  /* 0xbf38aa3b554e7423 */ /* 0x000fe4000001004e */
[----:B------:R-:W-:-:S02]  /*9540*/  FMUL R71, R84, R71 ;  /* 0x0000004754477220 */ /* 0x000fc40000400000 */
[----:B------:R-:W-:Y:S02]  /*9550*/  FFMA.FTZ R79, R80, R79, -0.36067417263984680176 ;  /* 0xbeb8aa49504f7423 */ /* 0x000fe4000001004f */
[----:B------:R-:W-:Y:S02]  /*9560*/  FMUL R77, R76, R77 ;  /* 0x0000004d4c4d7220 */ /* 0x000fe40000400000 */
[----:B------:R-:W-:Y:S02]  /*9570*/  FMUL R78, R85, R78 ;  /* 0x0000004e554e7220 */ /* 0x000fe40000400000 */
[----:B------:R-:W-:Y:S02]  /*9580*/  FFMA.FTZ R71, R84, 1.4426950216293334961, R71 ;  /* 0x3fb8aa3b54477823 */ /* 0x000fe40000010047 */
[----:B------:R-:W-:Y:S02]  /*9590*/  FFMA.FTZ R79, R80, R79, 0.48089820146560668945 ;  /* 0x3ef6384a504f7423 */ /* 0x000fe4000001004f */
[----:B------:R-:W-:-:S02]  /*95a0*/  FMUL R77, R76, R77 ;  /* 0x0000004d4c4d7220 */ /* 0x000fc40000400000 */
[----:B------:R-:W-:Y:S02]  /*95b0*/  FMUL R78, R85, R78 ;  /* 0x0000004e554e7220 */ /* 0x000fe40000400000 */
[----:B------:R-:W-:Y:S02]  /*95c0*/  FADD R70, R70, R71 ;  /* 0x0000004746467221 */ /* 0x000fe40000000000 */
[----:B------:R-:W-:Y:S02]  /*95d0*/  FFMA.FTZ R79, R80, R79, -0.72134751081466674805 ;  /* 0xbf38aa3b504f7423 */ /* 0x000fe4000001004f */
[----:B------:R-:W-:Y:S02]  /*95e0*/  FADD R71, R62, -1 ;  /* 0xbf8000003e477421 */ /* 0x000fe40000000000 */
[----:B------:R-:W-:Y:S02]  /*95f0*/  FFMA.FTZ R62, R61, R82, -0.16845393180847167969 ;  /* 0xbe2c7f303d3e7423 */ /* 0x000fe40000010052 */
[----:B------:R-:W-:Y:S01]  /*9600*/  FFMA.FTZ R76, R76, 1.4426950216293334961, R77 ;  /* 0x3fb8aa3b4c4c7823 */ /* 0x000fe2000001004d */
[----:B------:R-:W-:Y:S01]  /*9610*/  @P3 MOV R77, 0x7f800000 ;  /* 0x7f800000004d3802 */ /* 0x000fe20000000f00 */
[----:B------:R-:W-:-:S02]  /*9620*/  FFMA.FTZ R78, R85, 1.4426950216293334961, R78 ;  /* 0x3fb8aa3b554e7823 */ /* 0x000fc4000001004e */
[----:B------:R-:W-:Y:S01]  /*9630*/  FMUL R79, R80, R79 ;  /* 0x0000004f504f7220 */ /* 0x000fe20000400000 */
[----:B------:R-:W-:Y:S01]  /*9640*/  LDS R85, [R16+0xe00] ;  /* 0x000e000010557984 */ /* 0x000fe20000000800 */
[----:B------:R-:W-:Y:S02]  /*9650*/  FFMA.FTZ R62, R61, R62, 0.1716887056827545166 ;  /* 0x3e2fcf2a3d3e7423 */ /* 0x000fe4000001003e */
[----:B------:R-:W-:Y:S02]  /*9660*/  FADD R63, R63, R76 ;  /* 0x0000004c3f3f7221 */ /* 0x000fe40000000000 */
[----:B------:R-:W-:Y:S02]  /*9670*/  FADD R69, R69, R78 ;  /* 0x0000004e45457221 */ /* 0x000fe40000000000 */
[----:B------:R-:W-:Y:S02]  /*9680*/  FFMA.FTZ R76, R71, R82, -0.16845393180847167969 ;  /* 0xbe2c7f30474c7423 */ /* 0x000fe40000010052 */
[----:B------:R-:W-:-:S02]  /*9690*/  @P2 IMAD.MOV.U32 R78, RZ, RZ, 0x7f800000 ;  /* 0x7f800000ff4e2424 */ /* 0x000fc400078e00ff */
[----:B------:R-:W-:Y:S02]  /*96a0*/  FMUL R79, R80, R79 ;  /* 0x0000004f504f7220 */ /* 0x000fe40000400000 */
[----:B------:R-:W-:Y:S02]  /*96b0*/  FFMA.FTZ R62, R61, R62, -0.17900948226451873779 ;  /* 0xbe374e433d3e7423 */ /* 0x000fe4000001003e */
[----:B------:R-:W-:Y:S02]  /*96c0*/  FFMA.FTZ R76, R71, R76, 0.1716887056827545166 ;  /* 0x3e2fcf2a474c7423 */ /* 0x000fe4000001004c */
[----:B------:R-:W-:Y:S01]  /*96d0*/  @P2 FFMA.FTZ R70, R29, R78, +INF ;  /* 0x7f8000001d462423 */ /* 0x000fe2000001004e */
[----:B------:R-:W-:Y:S01]  /*96e0*/  FSETP.NEU.AND P2, PT, R56, RZ, PT ;  /* 0x000000ff3800720b */ /* 0x000fe20003f4d000 */
[----:B------:R-:W-:Y:S01]  /*96f0*/  FFMA.FTZ R79, R80, 1.4426950216293334961, R79 ;  /* 0x3fb8aa3b504f7823 */ /* 0x000fe2000001004f */
[----:B------:R-:W-:Y:S01]  /*9700*/  @P5 MOV R29, 0x7f800000 ;  /* 0x7f800000001d5802 */ /* 0x000fe20000000f00 */
[----:B------:R-:W-:Y:S01]  /*9710*/  @P3 FFMA.FTZ R63, R56, R77, +INF ;  /* 0x7f800000383f3423 */ /* 0x000fe2000001004d */
[----:B------:R-:W-:Y:S01]  /*9720*/  FSETP.NEU.AND P3, PT, R57, RZ, PT ;  /* 0x000000ff3900720b */ /* 0x000fe20003f6d000 */
[----:B------:R-:W-:Y:S01]  /*9730*/  FFMA.FTZ R62, R61, R62, 0.20512372255325317383 ;  /* 0x3e520bf43d3e7423 */ /* 0x000fe2000001003e */
[----:B------:R-:W-:Y:S01]  /*9740*/  LDS R77, [R16+0x400] ;  /* 0x00040000104d7984 */ /* 0x000fe20000000800 */
[----:B------:R-:W-:-:S02]  /*9750*/  @P4 IMAD.MOV.U32 R56, RZ, RZ, 0x7f800000 ;  /* 0x7f800000ff384424 */ /* 0x000fc400078e00ff */
[----:B------:R-:W-:Y:S02]  /*9760*/  FFMA.FTZ R76, R71, R76, -0.17900948226451873779 ;  /* 0xbe374e43474c7423 */ /* 0x000fe4000001004c */
[----:B------:R-:W-:Y:S02]  /*9770*/  FADD R68, R68, R79 ;  /* 0x0000004f44447221 */ /* 0x000fe40000000000 */
[----:B------:R-:W-:Y:S01]  /*9780*/  FFMA.FTZ R62, R61, R62, -0.24046532809734344482 ;  /* 0xbe763c8b3d3e7423 */ /* 0x000fe2000001003e */
[----:B------:R-:W-:Y:S01]  /*9790*/  LDS R79, [R16+0x600] ;  /* 0x00060000104f7984 */ /* 0x000fe20000000800 */
[----:B------:R-:W-:Y:S01]  /*97a0*/  @P4 FFMA.FTZ R68, R57, R56, +INF ;  /* 0x7f80000039444423 */ /* 0x000fe20000010038 */
[----:B------:R-:W-:Y:S01]  /*97b0*/  ISETP.GE.U32.AND P4, PT, R10, 0x7f800000, PT ;  /* 0x7f8000000a00780c */ /* 0x000fe20003f86070 */
[----:B------:R-:W-:Y:S02]  /*97c0*/  FFMA.FTZ R56, R59, R82, -0.16845393180847167969 ;  /* 0xbe2c7f303b387423 */ /* 0x000fe40000010052 */
[----:B------:R-:W-:-:S02]  /*97d0*/  FFMA.FTZ R76, R71, R76, 0.20512372255325317383 ;  /* 0x3e520bf4474c7423 */ /* 0x000fc4000001004c */
[----:B------:R-:W-:Y:S02]  /*97e0*/  FFMA.FTZ R62, R61, R62, 0.28857114911079406738 ;  /* 0x3e93bf993d3e7423 */ /* 0x000fe4000001003e */
[----:B------:R-:W-:Y:S02]  /*97f0*/  FFMA.FTZ R56, R59, R56, 0.1716887056827545166 ;  /* 0x3e2fcf2a3b387423 */ /* 0x000fe40000010038 */
[----:B------:R-:W-:Y:S02]  /*9800*/  FFMA.FTZ R76, R71, R76, -0.24046532809734344482 ;  /* 0xbe763c8b474c7423 */ /* 0x000fe4000001004c */
[----:B------:R-:W-:Y:S02]  /*9810*/  FFMA.FTZ R62, R61, R62, -0.36067417263984680176 ;  /* 0xbeb8aa493d3e7423 */ /* 0x000fe4000001003e */
[----:B------:R-:W-:Y:S02]  /*9820*/  FFMA.FTZ R56, R59, R56, -0.17900948226451873779 ;  /* 0xbe374e433b387423 */ /* 0x000fe40000010038 */
[----:B------:R-:W-:-:S02]  /*9830*/  FFMA.FTZ R76, R71, R76, 0.28857114911079406738 ;  /* 0x3e93bf99474c7423 */ /* 0x000fc4000001004c */
[----:B------:R-:W-:Y:S02]  /*9840*/  FFMA.FTZ R62, R61, R62, 0.48089820146560668945 ;  /* 0x3ef6384a3d3e7423 */ /* 0x000fe4000001003e */
[----:B------:R-:W-:Y:S02]  /*9850*/  FFMA.FTZ R56, R59, R56, 0.20512372255325317383 ;  /* 0x3e520bf43b387423 */ /* 0x000fe40000010038 */
[----:B------:R-:W-:Y:S02]  /*9860*/  FFMA.FTZ R76, R71, R76, -0.36067417263984680176 ;  /* 0xbeb8aa49474c7423 */ /* 0x000fe4000001004c */
[----:B------:R-:W-:Y:S02]  /*9870*/  FFMA.FTZ R62, R61, R62, -0.72134751081466674805 ;  /* 0xbf38aa3b3d3e7423 */ /* 0x000fe4000001003e */
[----:B------:R-:W-:Y:S02]  /*9880*/  FFMA.FTZ R56, R59, R56, -0.24046532809734344482 ;  /* 0xbe763c8b3b387423 */ /* 0x000fe40000010038 */
[----:B------:R-:W-:-:S02]  /*9890*/  FFMA.FTZ R76, R71, R76, 0.48089820146560668945 ;  /* 0x3ef6384a474c7423 */ /* 0x000fc4000001004c */
[----:B------:R-:W-:Y:S02]  /*98a0*/  FMUL R62, R61, R62 ;  /* 0x0000003e3d3e7220 */ /* 0x000fe40000400000 */
[----:B------:R-:W-:Y:S02]  /*98b0*/  FFMA.FTZ R56, R59, R56, 0.28857114911079406738 ;  /* 0x3e93bf993b387423 */ /* 0x000fe40000010038 */
[----:B------:R-:W-:Y:S02]  /*98c0*/  FFMA.FTZ R76, R71, R76, -0.72134751081466674805 ;  /* 0xbf38aa3b474c7423 */ /* 0x000fe4000001004c */
[----:B------:R-:W-:Y:S02]  /*98d0*/  FMUL R62, R61, R62 ;  /* 0x0000003e3d3e7220 */ /* 0x000fe40000400000 */
[----:B------:R-:W-:Y:S02]  /*98e0*/  FFMA.FTZ R56, R59, R56, -0.36067417263984680176 ;  /* 0xbeb8aa493b387423 */ /* 0x000fe40000010038 */
[----:B------:R-:W-:-:S02]  /*98f0*/  FMUL R76, R71, R76 ;  /* 0x0000004c474c7220 */ /* 0x000fc40000400000 */
[----:B------:R-:W-:Y:S02]  /*9900*/  FFMA.FTZ R61, R61, 1.4426950216293334961, R62 ;  /* 0x3fb8aa3b3d3d7823 */ /* 0x000fe4000001003e */
[----:B------:R-:W-:Y:S02]  /*9910*/  @P4 IMAD.MOV.U32 R57, RZ, RZ, 0x7f800000 ;  /* 0x7f800000ff394424 */ /* 0x000fe400078e00ff */
[----:B------:R-:W-:Y:S02]  /*9920*/  FFMA.FTZ R56, R59, R56, 0.48089820146560668945 ;  /* 0x3ef6384a3b387423 */ /* 0x000fe40000010038 */
[----:B------:R-:W-:Y:S02]  /*9930*/  FMUL R76, R71, R76 ;  /* 0x0000004c474c7220 */ /* 0x000fe40000400000 */
[----:B------:R-:W-:Y:S02]  /*9940*/  FADD R58, R58, R61 ;  /* 0x0000003d3a3a7221 */ /* 0x000fe40000000000 */
[----:B------:R-:W-:Y:S01]  /*9950*/  @P4 FFMA.FTZ R58, R10, R57, +INF ;  /* 0x7f8000000a3a4423 */ /* 0x000fe20000010039 */
[----:B------:R-:W-:Y:S01]  /*9960*/  LOP3.LUT R57, R16, 0x4, RZ, 0x3c, !PT ;  /* 0x0000000410397812 */ /* 0x000fe200078e3cff */
[----:B------:R-:W-:Y:S01]  /*9970*/  FFMA.FTZ R56, R59, R56, -0.72134751081466674805 ;  /* 0xbf38aa3b3b387423 */ /* 0x000fe20000010038 */
[----:B------:R-:W0:Y:S01]  /*9980*/  LDS R61, [R16] ;  /* 0x00000000103d7984 */ /* 0x000e220000000800 */
[----:B------:R-:W-:Y:S01]  /*9990*/  FFMA.FTZ R71, R71, 1.4426950216293334961, R76 ;  /* 0x3fb8aa3b47477823 */ /* 0x000fe2000001004c */
[----:B------:R-:W-:Y:S01]  /*99a0*/  ISETP.GE.U32.AND P4, PT, R12, 0x7f800000, PT ;  /* 0x7f8000000c00780c */ /* 0x000fe20003f86070 */
[----:B------:R-:W-:Y:S01]  /*99b0*/  FMUL R56, R59, R56 ;  /* 0x000000383b387220 */ /* 0x000fe20000400000 */
[----:B------:R-:W1:Y:S01]  /*99c0*/  LDS R87, [R57] ;  /* 0x0000000039577984 */ /* 0x000e620000000800 */
[----:B------:R-:W-:-:S02]  /*99d0*/  FADD R28, R28, R71 ;  /* 0x000000471c1c7221 */ /* 0x000fc40000000000 */
[----:B------:R-:W-:Y:S01]  /*99e0*/  FMUL R56, R59, R56 ;  /* 0x000000383b387220 */ /* 0x000fe20000400000 */
[----:B------:R-:W2:Y:S01]  /*99f0*/  LDS R71, [R16+0x200] ;  /* 0x0002000010477984 */ /* 0x000ea20000000800 */
[----:B------:R-:W-:Y:S01]  /*9a00*/  @P5 FFMA.FTZ R69, R0, R29, +INF ;  /* 0x7f80000000455423 */ /* 0x000fe2000001001d */
[----:B------:R-:W-:Y:S01]  /*9a10*/  ISETP.GE.U32.AND P5, PT, R11, 0x7f800000, PT ;  /* 0x7f8000000b00780c */ /* 0x000fe20003fa6070 */
[----:B------:R-:W-:Y:S01]  /*9a20*/  FFMA.FTZ R56, R59, 1.4426950216293334961, R56 ;  /* 0x3fb8aa3b3b387823 */ /* 0x000fe20000010038 */
[----:B------:R-:W3:Y:S01]  /*9a30*/  LDS R89, [R57+0x200] ;  /* 0x0002000039597984 */ /* 0x000ee20000000800 */
[C---:B------:R-:W-:Y:S02]  /*9a40*/  FFMA.FTZ R29, R60.reuse, R82, -0.16845393180847167969 ;  /* 0xbe2c7f303c1d7423 */ /* 0x040fe40000010052 */
[----:B------:R-:W-:Y:S01]  /*9a50*/  FADD R17, R17, R56 ;  /* 0x0000003811117221 */ /* 0x000fe20000000000 */
[----:B------:R-:W4:Y:S01]  /*9a60*/  LDS R91, [R57+0x400] ;  /* 0x00040000395b7984 */ /* 0x000f220000000800 */
[----:B------:R-:W-:-:S03]  /*9a70*/  FFMA.FTZ R29, R60, R29, 0.1716887056827545166 ;  /* 0x3e2fcf2a3c1d7423 */ /* 0x000fc6000001001d */
[----:B------:R-:W5:Y:S01]  /*9a80*/  LDS R105, [R57+0x600] ;  /* 0x0006000039697984 */ /* 0x000f620000000800 */
[C---:B------:R-:W-:Y:S02]  /*9a90*/  FFMA.FTZ R29, R60.reuse, R29, -0.17900948226451873779 ;  /* 0xbe374e433c1d7423 */ /* 0x040fe4000001001d */
[----:B------:R-:W-:Y:S01]  /*9aa0*/  @P5 MOV R62, 0x7f800000 ;  /* 0x7f800000003e5802 */ /* 0x000fe20000000f00 */
[----:B------:R-:W4:Y:S01]  /*9ab0*/  LDS R59, [R16+0x800] ;  /* 0x00080000103b7984 */ /* 0x000f220000000800 */
[----:B------:R-:W-:-:S03]  /*9ac0*/  FFMA.FTZ R29, R60, R29, 0.20512372255325317383 ;  /* 0x3e520bf43c1d7423 */ /* 0x000fc6000001001d */
[----:B------:R-:W5:Y:S01]  /*9ad0*/  LDS R107, [R57+0x800] ;  /* 0x00080000396b7984 */ /* 0x000f620000000800 */
[C---:B------:R-:W-:Y:S02]  /*9ae0*/  FFMA.FTZ R29, R60.reuse, R29, -0.24046532809734344482 ;  /* 0xbe763c8b3c1d7423 */ /* 0x040fe4000001001d */
[----:B------:R-:W-:Y:S01]  /*9af0*/  @P5 FFMA.FTZ R28, R11, R62, +INF ;  /* 0x7f8000000b1c5423 */ /* 0x000fe2000001003e */
[----:B------:R-:W-:Y:S01]  /*9b00*/  LDS R117, [R57+0xa00] ;  /* 0x000a000039757984 */ /* 0x000fe20000000800 */
[C---:B------:R-:W-:Y:S01]  /*9b10*/  FFMA.FTZ R29, R60.reuse, R29, 0.28857114911079406738 ;  /* 0x3e93bf993c1d7423 */ /* 0x040fe2000001001d */
[----:B------:R-:W-:Y:S02]  /*9b20*/  ISETP.GE.U32.AND P5, PT, R13, 0x7f800000, PT ;  /* 0x7f8000000d00780c */ /* 0x000fe40003fa6070 */
[----:B------:R-:W5:Y:S01]  /*9b30*/  LDS R119, [R57+0xc00] ;  /* 0x000c000039777984 */ /* 0x000f620000000800 */
[----:B------:R-:W-:-:S03]  /*9b40*/  FFMA.FTZ R29, R60, R29, -0.36067417263984680176 ;  /* 0xbeb8aa493c1d7423 */ /* 0x000fc6000001001d */
[----:B------:R-:W5:Y:S01]  /*9b50*/  LDS R121, [R57+0xe00] ;  /* 0x000e000039797984 */ /* 0x000f620000000800 */
[----:B------:R-:W-:-:S03]  /*9b60*/  FFMA.FTZ R29, R60, R29, 0.48089820146560668945 ;  /* 0x3ef6384a3c1d7423 */ /* 0x000fc6000001001d */
[----:B0-----:R0:W-:Y:S01]  /*9b70*/  STG.E.U16 [R14.64], R61 ;  /* 0x0000003d0e007986 */ /* 0x0011e2000c101504 */
[C---:B------:R-:W-:Y:S02]  /*9b80*/  FFMA.FTZ R29, R60.reuse, R29, -0.72134751081466674805 ;  /* 0xbf38aa3b3c1d7423 */ /* 0x040fe4000001001d */
[----:B------:R-:W-:Y:S01]  /*9b90*/  @P5 MOV R56, 0x7f800000 ;  /* 0x7f80000000385802 */ /* 0x000fe20000000f00 */
[----:B-1----:R1:W-:Y:S01]  /*9ba0*/  STG.E.U16 [R18.64], R87 ;  /* 0x0000005712007986 */ /* 0x0023e2000c101504 */
[----:B------:R-:W-:-:S03]  /*9bb0*/  FMUL R29, R60, R29 ;  /* 0x0000001d3c1d7220 */ /* 0x000fc60000400000 */
[----:B--2---:R2:W-:Y:S01]  /*9bc0*/  STG.E.U16 [R20.64], R71 ;  /* 0x0000004714007986 */ /* 0x0045e2000c101504 */
[----:B------:R-:W-:-:S03]  /*9bd0*/  FMUL R29, R60, R29 ;  /* 0x0000001d3c1d7220 */ /* 0x000fc60000400000 */
[----:B---3--:R3:W-:Y:S01]  /*9be0*/  STG.E.U16 [R64.64], R89 ;  /* 0x0000005940007986 */ /* 0x0087e2000c101504 */
[----:B0-----:R-:W-:Y:S01]  /*9bf0*/  PRMT R61, R61, 0x7632, R61 ;  /* 0x000076323d3d7816 */ /* 0x001fe2000000003d */
[----:B------:R-:W-:Y:S02]  /*9c00*/  FFMA.FTZ R60, R60, 1.4426950216293334961, R29 ;  /* 0x3fb8aa3b3c3c7823 */ /* 0x000fe4000001001d */
[----:B------:R0:W-:Y:S01]  /*9c10*/  STG.E.U16 [R72.64], R77 ;  /* 0x0000004d48007986 */ /* 0x0001e2000c101504 */
[----:B-1----:R-:W-:Y:S01]  /*9c20*/  PRMT R87, R87, 0x7632, R87 ;  /* 0x0000763257577816 */ /* 0x002fe20000000057 */
[----:B------:R-:W-:Y:S01]  /*9c30*/  @P4 IMAD.MOV.U32 R29, RZ, RZ, 0x7f800000 ;  /* 0x7f800000ff1d4424 */ /* 0x000fe200078e00ff */
[----:B------:R-:W-:Y:S01]  /*9c40*/  PRMT R18, R81, 0x7632, R18 ;  /* 0x0000763251127816 */ /* 0x000fe20000000012 */
[----:B----4-:R1:W-:Y:S01]  /*9c50*/  STG.E.U16 [R92.64], R91 ;  /* 0x0000005b5c007986 */ /* 0x0103e2000c101504 */
[----:B--2---:R-:W-:Y:S01]  /*9c60*/  PRMT R71, R71, 0x7632, R71 ;  /* 0x0000763247477816 */ /* 0x004fe20000000047 */
[----:B------:R-:W-:Y:S01]  /*9c70*/  @P4 FFMA.FTZ R17, R12, R29, +INF ;  /* 0x7f8000000c114423 */ /* 0x000fe2000001001d */
[----:B-----5:R-:W-:Y:S01]  /*9c80*/  PRMT R21, R105, 0x7632, R21 ;  /* 0x0000763269157816 */ /* 0x020fe20000000015 */
[----:B------:R2:W-:Y:S01]  /*9c90*/  STG.E.U16 [R94.64], R79 ;  /* 0x0000004f5e007986 */ /* 0x0005e2000c101504 */
[----:B---3--:R-:W-:Y:S01]  /*9ca0*/  PRMT R89, R89, 0x7632, R89 ;  /* 0x0000763259597816 */ /* 0x008fe20000000059 */
[----:B------:R-:W-:Y:S01]  /*9cb0*/  FADD R27, R27, R60 ;  /* 0x0000003c1b1b7221 */ /* 0x000fe20000000000 */
[----:B------:R-:W-:Y:S01]  /*9cc0*/  PRMT R20, R59, 0x7632, R20 ;  /* 0x000076323b147816 */ /* 0x000fe20000000014 */
[----:B------:R-:W-:Y:S01]  /*9cd0*/  STG.E.U16 [R114.64], R105 ;  /* 0x0000006972007986 */ /* 0x000fe2000c101504 */
[----:B0-----:R-:W-:Y:S01]  /*9ce0*/  PRMT R77, R77, 0x7632, R77 ;  /* 0x000076324d4d7816 */ /* 0x001fe2000000004d */
[----:B------:R-:W-:Y:S01]  /*9cf0*/  @P5 FFMA.FTZ R27, R13, R56, +INF ;  /* 0x7f8000000d1b5423 */ /* 0x000fe20000010038 */
[----:B------:R-:W-:Y:S01]  /*9d00*/  PRMT R19, R107, 0x7632, R19 ;  /* 0x000076326b137816 */ /* 0x000fe20000000013 */
[----:B------:R-:W-:Y:S01]  /*9d10*/  STG.E.U16 [R112.64], R59 ;  /* 0x0000003b70007986 */ /* 0x000fe2000c101504 */
[----:B-1----:R-:W-:-:S02]  /*9d20*/  PRMT R91, R91, 0x7632, R91 ;  /* 0x000076325b5b7816 */ /* 0x002fc4000000005b */
[----:B------:R-:W-:Y:S01]  /*9d30*/  PRMT R16, R119, 0x7632, R16 ;  /* 0x0000763277107816 */ /* 0x000fe20000000010 */
[----:B------:R-:W-:Y:S01]  /*9d40*/  STG.E.U16 [R110.64], R107 ;  /* 0x0000006b6e007986 */ /* 0x000fe2000c101504 */
[----:B--2---:R-:W-:Y:S02]  /*9d50*/  PRMT R79, R79, 0x7632, R79 ;  /* 0x000076324f4f7816 */ /* 0x004fe4000000004f */
[----:B------:R-:W-:Y:S01]  /*9d60*/  FSETP.NEU.AND P4, PT, R0, RZ, PT ;  /* 0x000000ff0000720b */ /* 0x000fe20003f8d000 */
[----:B------:R-:W-:Y:S01]  /*9d70*/  STG.E.U16 [R108.64], R81 ;  /* 0x000000516c007986 */ /* 0x000fe2000c101504 */
[----:B------:R-:W-:Y:S02]  /*9d80*/  FSEL R0, R63, -INF , P2 ;  /* 0xff8000003f007808 */ /* 0x000fe40001000000 */
[----:B------:R-:W-:Y:S01]  /*9d90*/  FSEL R29, R70, -INF , P1 ;  /* 0xff800000461d7808 */ /* 0x000fe20000800000 */
[----:B------:R0:W-:Y:S01]  /*9da0*/  STG.E.U16 [R102.64], R117 ;  /* 0x0000007566007986 */ /* 0x0001e2000c101504 */
[----:B------:R-:W-:-:S02]  /*9db0*/  FSETP.NEU.AND P1, PT, R11, RZ, PT ;  /* 0x000000ff0b00720b */ /* 0x000fc40003f2d000 */
[----:B------:R-:W-:Y:S01]  /*9dc0*/  FSEL R11, R68, -INF , P3 ;  /* 0xff800000440b7808 */ /* 0x000fe20001800000 */
[----:B------:R1:W-:Y:S01]  /*9dd0*/  STG.E.U16 [R100.64], R83 ;  /* 0x0000005364007986 */ /* 0x0003e2000c101504 */
[----:B------:R-:W-:Y:S01]  /*9de0*/  FSETP.NEU.AND P3, PT, R13, RZ, PT ;  /* 0x000000ff0d00720b */ /* 0x000fe20003f6d000 */
[----:B------:R-:W-:Y:S01]  /*9df0*/  FFMA R13, R0, 0.69314718246459960938, R3 ;  /* 0x3f317218000d7823 */ /* 0x000fe20000000003 */
[----:B------:R-:W-:Y:S01]  /*9e00*/  FSEL R0, R69, -INF , P4 ;  /* 0xff80000045007808 */ /* 0x000fe20002000000 */
[----:B------:R-:W-:Y:S01]  /*9e10*/  STG.E.U16 [R98.64], R119 ;  /* 0x0000007762007986 */ /* 0x000fe2000c101504 */
[----:B------:R-:W-:Y:S01]  /*9e20*/  FSETP.NEU.AND P5, PT, R10, RZ, PT ;  /* 0x000000ff0a00720b */ /* 0x000fe20003fad000 */
[----:B------:R-:W-:Y:S01]  /*9e30*/  FFMA R14, R11, 0.69314718246459960938, R4 ;  /* 0x3f3172180b0e7823 */ /* 0x000fe20000000004 */
[----:B------:R-:W-:Y:S01]  /*9e40*/  FSETP.NEU.AND P2, PT, R12, RZ, PT ;  /* 0x000000ff0c00720b */ /* 0x000fe20003f4d000 */
[----:B------:R2:W-:Y:S01]  /*9e50*/  STG.E.U16 [R96.64], R85 ;  /* 0x0000005560007986 */ /* 0x0005e2000c101504 */
[----:B0-----:R-:W-:Y:S01]  /*9e60*/  PRMT R117, R117, 0x7632, R117 ;  /* 0x0000763275757816 */ /* 0x001fe20000000075 */
[----:B------:R-:W-:Y:S01]  /*9e70*/  FFMA R15, R0, 0.69314718246459960938, R5 ;  /* 0x3f317218000f7823 */ /* 0x000fe20000000005 */
[----:B------:R-:W-:Y:S01]  /*9e80*/  FSEL R3, R58, -INF , P5 ;  /* 0xff8000003a037808 */ /* 0x000fe20002800000 */
[----:B------:R0:W-:Y:S01]  /*9e90*/  STG.E.U16 [R74.64], R121 ;  /* 0x000000794a007986 */ /* 0x0001e2000c101504 */
[----:B-1----:R-:W-:Y:S01]  /*9ea0*/  PRMT R83, R83, 0x7632, R83 ;  /* 0x0000763253537816 */ /* 0x002fe20000000053 */
[----:B------:R-:W-:Y:S01]  /*9eb0*/  FFMA R12, R29, 0.69314718246459960938, R2 ;  /* 0x3f3172181d0c7823 */ /* 0x000fe20000000002 */
[----:B------:R-:W-:Y:S01]  /*9ec0*/  FSEL R28, R28, -INF , P1 ;  /* 0xff8000001c1c7808 */ /* 0x000fe20000800000 */
[----:B------:R1:W-:Y:S01]  /*9ed0*/  STG.E.U16 [R66.64], R61 ;  /* 0x0000003d42007986 */ /* 0x0003e2000c101504 */
[----:B------:R-:W-:Y:S01]  /*9ee0*/  FSEL R17, R17, -INF , P2 ;  /* 0xff80000011117808 */ /* 0x000fe20001000000 */
[----:B------:R-:W-:Y:S01]  /*9ef0*/  FFMA R4, R3, 0.69314718246459960938, R6 ;  /* 0x3f31721803047823 */ /* 0x000fe20000000006 */
[----:B------:R-:W-:Y:S01]  /*9f00*/  FSEL R0, R27, -INF , P3 ;  /* 0xff8000001b007808 */ /* 0x000fe20001800000 */
[----:B------:R1:W-:Y:S01]  /*9f10*/  STG.E.U16 [R54.64], R87 ;  /* 0x0000005736007986 */ /* 0x0003e2000c101504 */
[----:B--2---:R-:W-:Y:S01]  /*9f20*/  PRMT R85, R85, 0x7632, R85 ;  /* 0x0000763255557816 */ /* 0x004fe20000000055 */
[----:B------:R-:W-:Y:S01]  /*9f30*/  FFMA R5, R28, 0.69314718246459960938, R7 ;  /* 0x3f3172181c057823 */ /* 0x000fe20000000007 */
[----:B------:R-:W-:Y:S01]  /*9f40*/  LOP3.LUT R2, R149, 0x70, RZ, 0xc0, !PT ;  /* 0x0000007095027812 */ /* 0x000fe200078ec0ff */
[----:B------:R1:W-:Y:S01]  /*9f50*/  STG.E.U16 [R52.64], R71 ;  /* 0x0000004734007986 */ /* 0x0003e2000c101504 */
[----:B0-----:R-:W-:Y:S01]  /*9f60*/  PRMT R121, R121, 0x7632, R121 ;  /* 0x0000763279797816 */ /* 0x001fe20000000079 */
[----:B------:R-:W-:-:S02]  /*9f70*/  FFMA R6, R17, 0.69314718246459960938, R8 ;  /* 0x3f31721811067823 */ /* 0x000fc40000000008 */
[----:B------:R1:W-:Y:S01]  /*9f80*/  STG.E.U16 [R50.64], R89 ;  /* 0x0000005932007986 */ /* 0x0003e2000c101504 */
[----:B------:R-:W-:-:S03]  /*9f90*/  FFMA R7, R0, 0.69314718246459960938, R9 ;  /* 0x3f31721800077823 */ /* 0x000fc60000000009 */
[----:B------:R1:W-:Y:S04]  /*9fa0*/  STG.E.U16 [R48.64], R77 ;  /* 0x0000004d30007986 */ /* 0x0003e8000c101504 */
        /* <DEDUP_REMOVED lines=11> */
[----:B------:R-:W-:Y:S06]  /*a060*/  BAR.SYNC.DEFER_BLOCKING 0x0 ;  /* 0x0000000000007b1d */ /* 0x000fec0000010000 */
[----:B------:R1:W-:Y:S04]  /*a070*/  STS.128 [R2], R12 ;  /* 0x0000000c02007388 */ /* 0x0003e80000000c00 */
[----:B------:R1:W-:Y:S04]  /*a080*/  STS.128 [R2+0x80], R4 ;  /* 0x0000800402007388 */ /* 0x0003e80000000c00 */
[----:B------:R-:W-:Y:S06]  /*a090*/  BAR.SYNC.DEFER_BLOCKING 0x0 ;  /* 0x0000000000007b1d */ /* 0x000fec0000010000 */
[----:B------:R-:W-:Y:S05]  /*a0a0*/  @P0 EXIT ;  /* 0x000000000000094d */ /* 0x000fea0003800000 */
[----:B-1----:R-:W0:Y:S01]  /*a0b0*/  LDS R7, [R26] ;  /* 0x000000001a077984 */ /* 0x002e220000000800 */
[----:B------:R-:W-:Y:S01]  /*a0c0*/  IMAD R0, R148, c[0x0][0x1cc], RZ ;  /* 0x0000730094007a24 */ /* 0x000fe200078e02ff */
[C---:B------:R-:W-:Y:S01]  /*a0d0*/  SHF.L.U32 R3, R145.reuse, 0x2, RZ ;  /* 0x0000000291037819 */ /* 0x040fe200000006ff */
[----:B------:R-:W-:-:S04]  /*a0e0*/  IMAD.HI R5, R145, 0x4, RZ ;  /* 0x0000000491057827 */ /* 0x000fc800078e02ff */
[C---:B------:R-:W-:Y:S02]  /*a0f0*/  IMAD.SHL.U32 R2, R0.reuse, 0x4, RZ ;  /* 0x0000000400027824 */ /* 0x040fe400078e00ff */
[----:B------:R-:W-:-:S03]  /*a100*/  IMAD.HI R0, R0, 0x4, RZ ;  /* 0x0000000400007827 */ /* 0x000fc600078e02ff */
[----:B------:R-:W-:-:S04]  /*a110*/  IADD3 R2, P0, P1, R3, c[0x0][0x180], R2 ;  /* 0x0000600003027a10 */ /* 0x000fc8000791e002 */
[----:B------:R-:W-:-:S05]  /*a120*/  IADD3.X R3, R5, c[0x0][0x184], R0, P0, P1 ;  /* 0x0000610005037a10 */ /* 0x000fca00007e2400 */
[----:B0-----:R-:W-:Y:S01]  /*a130*/  STG.E [R2.64], R7 ;  /* 0x0000000702007986 */ /* 0x001fe2000c101904 */
[----:B------:R-:W-:Y:S05]  /*a140*/  EXIT ;  /* 0x000000000000794d */ /* 0x000fea0003800000 */
.L_x_2:
[----:B------:R-:W-:-:S00]  /*a150*/  BRA `(.L_x_2) ;  /* 0xfffffff000007947 */ /* 0x000fc0000383ffff */
[----:B------:R-:W-:-:S00]  /*a160*/  NOP ;  /* 0x0000000000007918 */ /* 0x000fc00000000000 */
        /* <DEDUP_REMOVED lines=9> */
.L_x_3:


//--------------------- .nv.global.init           --------------------------
	.section	.nv.global.init,"aw",@progbits
.nv.global.init:
	.type		_$_str,@object
	.size		_$_str,(.L_0 - _$_str)
_$_str:
        /*0000*/ 	.byte	0x5f, 0x5f, 0x43, 0x55, 0x44, 0x41, 0x5f, 0x46, 0x54, 0x5a, 0x00
.L_0:


//--------------------- .nv.shared.attn_fwd       --------------------------
	.section	.nv.shared.attn_fwd,"aw",@nobits
	.sectionflags	@""
	.align	16
